def attn_fwd(
    Q,
    K,
    V,
    Out,
    Lse,
    sm_scale,
    stride_qz,
    stride_qh,
    stride_qm,
    stride_qk,
    stride_kz,
    stride_kh,
    stride_kn,
    stride_kk,
    stride_vz,
    stride_vh,
    stride_vn,
    stride_vk,
    stride_oz,
    stride_oh,
    stride_om,
    stride_ok,
    seqlen_q,
    seqlen_k,
    BLOCK_M: tl.constexpr,
    BLOCK_N: tl.constexpr,
    HEAD_DIM: tl.constexpr,
    CAUSAL: tl.constexpr,
):
    start_m = tl.program_id(0)
    off_hz = tl.program_id(1)
    q_off = off_hz * stride_qh
    k_off = off_hz * stride_kh
    v_off = off_hz * stride_vh
    offs_m = start_m * BLOCK_M + tl.arange(0, BLOCK_M)
    offs_d = tl.arange(0, HEAD_DIM)
    offs_n = tl.arange(0, BLOCK_N)
    q_ptrs = Q + q_off + offs_m[:, None] * stride_qm + offs_d[None, :] * stride_qk
    k_ptrs = K + k_off + offs_d[:, None] * stride_kk + offs_n[None, :] * stride_kn
    v_ptrs = V + v_off + offs_n[:, None] * stride_vn + offs_d[None, :] * stride_vk
    m_i = tl.full([BLOCK_M], float("-inf"), dtype=tl.float32)
    l_i = tl.zeros([BLOCK_M], dtype=tl.float32) + 1.0
    acc = tl.zeros([BLOCK_M, HEAD_DIM], dtype=tl.float32)
    q = tl.load(q_ptrs)
    acc, l_i, m_i = _attn_fwd_inner(
        acc,
        l_i,
        m_i,
        q,
        k_ptrs,
        v_ptrs,
        sm_scale,
        stride_kn,
        stride_vn,
        start_m,
        seqlen_k,
        BLOCK_M,
        BLOCK_N,
        HEAD_DIM,
        CAUSAL,
    )
    acc = acc / l_i[:, None]
    lse = m_i + tl.math.log2(l_i) / 1.4426950408889634
    o_ptrs = (
        Out
        + off_hz * stride_oh
        + offs_m[:, None] * stride_om
        + offs_d[None, :] * stride_ok
    )
    tl.store(o_ptrs, acc.to(Out.dtype.element_ty))
    tl.store(Lse + off_hz * seqlen_q + offs_m, lse)

# config = {"BLOCK_M": 256, "BLOCK_N": 16, "HEAD_DIM": 128, "arch": "sm_80", "causal": false, "dtype": "bf16", "num_stages": 3, "num_warps": 16}
# arch = sm_80


// ===== COMPILED SASS (sm_80) =====

	.target	sm_80

	.elftype	@"ET_EXEC"


//--------------------- .note.nv.tkinfo           --------------------------
	.section	.note.nv.tkinfo,"",@"SHT_NOTE"
	.sectionflags	@"SHF_NOTE_NV_TKINFO"
	.tkinfo
        /*0018*/ 	.word	0x00000002
        /*0030*/ 	.string	""
        /*0030*/ 	.string	"ptxas"
        /*0030*/ 	.string	"Cuda compilation tools, release 13.0, V13.0.88"
        /*0030*/ 	.string	"Build cuda_13.0.r13.0/compiler.36424714_0"
        /*0030*/ 	.string	"-v  -suppress-debug-info  -lineinfo  -arch sm_80 "



//--------------------- .note.nv.cuinfo           --------------------------
	.section	.note.nv.cuinfo,"",@"SHT_NOTE"
	.sectionflags	@"SHF_NOTE_NV_CUINFO"
        /*0018*/ 	.short	0x0002
        /*001a*/ 	.short	0x0050
        /*001c*/ 	.short	0x0082
	.zero		2


//--------------------- .nv.info                  --------------------------
	.section	.nv.info,"",@"SHT_CUDA_INFO"
	.align	4


	//----- nvinfo : EIATTR_REGCOUNT
	.align		4
        /*0000*/ 	.byte	0x04, 0x2f
        /*0002*/ 	.short	(.L_2 - .L_1)
	.align		4
.L_1:
        /*0004*/ 	.word	index@(attn_fwd)
        /*0008*/ 	.word	0x00000080


	//----- nvinfo : EIATTR_FRAME_SIZE
	.align		4
.L_2:
        /*000c*/ 	.byte	0x04, 0x11
        /*000e*/ 	.short	(.L_4 - .L_3)
	.align		4
.L_3:
        /*0010*/ 	.word	index@(attn_fwd)
        /*0014*/ 	.word	0x00000000


	//----- nvinfo : EIATTR_MIN_STACK_SIZE
	.align		4
.L_4:
        /*0018*/ 	.byte	0x04, 0x12
        /*001a*/ 	.short	(.L_6 - .L_5)
	.align		4
.L_5:
        /*001c*/ 	.word	index@(attn_fwd)
        /*0020*/ 	.word	0x00000000
.L_6:


//--------------------- .nv.info.attn_fwd         --------------------------
	.section	.nv.info.attn_fwd,"",@"SHT_CUDA_INFO"
	.sectionflags	@""
	.align	4


	//----- nvinfo : EIATTR_CUDA_API_VERSION
	.align		4
        /*0000*/ 	.byte	0x04, 0x37
        /*0002*/ 	.short	(.L_8 - .L_7)
.L_7:
        /*0004*/ 	.word	0x00000082


	//----- nvinfo : EIATTR_SW2861232_WAR
	.align		4
.L_8:
        /*0008*/ 	.byte	0x01, 0x35
	.zero		2


	//----- nvinfo : EIATTR_PARAM_CBANK
	.align		4
        /*000c*/ 	.byte	0x04, 0x0a
        /*000e*/ 	.short	(.L_10 - .L_9)
	.align		4
.L_9:
        /*0010*/ 	.word	index@(.nv.constant0.attn_fwd)
        /*0014*/ 	.short	0x0160
        /*0016*/ 	.short	0x0088


	//----- nvinfo : EIATTR_CBANK_PARAM_SIZE
	.align		4
.L_10:
        /*0018*/ 	.byte	0x03, 0x19
        /*001a*/ 	.short	0x0088


	//----- nvinfo : EIATTR_KPARAM_INFO
	.align		4
        /*001c*/ 	.byte	0x04, 0x17
        /*001e*/ 	.short	(.L_12 - .L_11)
.L_11:
        /*0020*/ 	.word	0x00000000
        /*0024*/ 	.short	0x0019
        /*0026*/ 	.short	0x0080
        /*0028*/ 	.byte	0x00, 0xf4, 0x21, 0x00


	//----- nvinfo : EIATTR_KPARAM_INFO
	.align		4
.L_12:
        /*002c*/ 	.byte	0x04, 0x17
        /*002e*/ 	.short	(.L_14 - .L_13)
.L_13:
        /*0030*/ 	.word	0x00000000
        /*0034*/ 	.short	0x0018
        /*0036*/ 	.short	0x0078
        /*0038*/ 	.byte	0x00, 0xf4, 0x21, 0x00


	//----- nvinfo : EIATTR_KPARAM_INFO
	.align		4
.L_14:
        /*003c*/ 	.byte	0x04, 0x17
        /*003e*/ 	.short	(.L_16 - .L_15)
.L_15:
        /*0040*/ 	.word	0x00000000
        /*0044*/ 	.short	0x0017
        /*0046*/ 	.short	0x0070
        /*0048*/ 	.byte	0x00, 0xf0, 0x11, 0x00


	//----- nvinfo : EIATTR_KPARAM_INFO
	.align		4
.L_16:
        /*004c*/ 	.byte	0x04, 0x17
        /*004e*/ 	.short	(.L_18 - .L_17)
.L_17:
        /*0050*/ 	.word	0x00000000
        /*0054*/ 	.short	0x0016
        /*0056*/ 	.short	0x006c
        /*0058*/ 	.byte	0x00, 0xf0, 0x11, 0x00


	//----- nvinfo : EIATTR_KPARAM_INFO
	.align		4
.L_18:
        /*005c*/ 	.byte	0x04, 0x17
        /*005e*/ 	.short	(.L_20 - .L_19)
.L_19:
        /*0060*/ 	.word	0x00000000
        /*0064*/ 	.short	0x0015
        /*0066*/ 	.short	0x0068
        /*0068*/ 	.byte	0x00, 0xf0, 0x11, 0x00


	//----- nvinfo : EIATTR_KPARAM_INFO
	.align		4
.L_20:
        /*006c*/ 	.byte	0x04, 0x17
        /*006e*/ 	.short	(.L_22 - .L_21)
.L_21:
        /*0070*/ 	.word	0x00000000
        /*0074*/ 	.short	0x0014
        /*0076*/ 	.short	0x0064
        /*0078*/ 	.byte	0x00, 0xf0, 0x11, 0x00


	//----- nvinfo : EIATTR_KPARAM_INFO
	.align		4
.L_22:
        /*007c*/ 	.byte	0x04, 0x17
        /*007e*/ 	.short	(.L_24 - .L_23)
.L_23:
        /*0080*/ 	.word	0x00000000
        /*0084*/ 	.short	0x0013
        /*0086*/ 	.short	0x0060
        /*0088*/ 	.byte	0x00, 0xf0, 0x11, 0x00


	//----- nvinfo : EIATTR_KPARAM_INFO
	.align		4
.L_24:
        /*008c*/ 	.byte	0x04, 0x17
        /*008e*/ 	.short	(.L_26 - .L_25)
.L_25:
        /*0090*/ 	.word	0x00000000
        /*0094*/ 	.short	0x0012
        /*0096*/ 	.short	0x005c
        /*0098*/ 	.byte	0x00, 0xf0, 0x11, 0x00


	//----- nvinfo : EIATTR_KPARAM_INFO
	.align		4
.L_26:
        /*009c*/ 	.byte	0x04, 0x17
        /*009e*/ 	.short	(.L_28 - .L_27)
.L_27:
        /*00a0*/ 	.word	0x00000000
        /*00a4*/ 	.short	0x0011
        /*00a6*/ 	.short	0x0058
        /*00a8*/ 	.byte	0x00, 0xf0, 0x11, 0x00


	//----- nvinfo : EIATTR_KPARAM_INFO
	.align		4
.L_28:
        /*00ac*/ 	.byte	0x04, 0x17
        /*00ae*/ 	.short	(.L_30 - .L_29)
.L_29:
        /*00b0*/ 	.word	0x00000000
        /*00b4*/ 	.short	0x0010
        /*00b6*/ 	.short	0x0054
        /*00b8*/ 	.byte	0x00, 0xf0, 0x11, 0x00


	//----- nvinfo : EIATTR_KPARAM_INFO
	.align		4
.L_30:
        /*00bc*/ 	.byte	0x04, 0x17
        /*00be*/ 	.short	(.L_32 - .L_31)
.L_31:
        /*00c0*/ 	.word	0x00000000
        /*00c4*/ 	.short	0x000f
        /*00c6*/ 	.short	0x0050
        /*00c8*/ 	.byte	0x00, 0xf0, 0x11, 0x00


	//----- nvinfo : EIATTR_KPARAM_INFO
	.align		4
.L_32:
        /*00cc*/ 	.byte	0x04, 0x17
        /*00ce*/ 	.short	(.L_34 - .L_33)
.L_33:
        /*00d0*/ 	.word	0x00000000
        /*00d4*/ 	.short	0x000e
        /*00d6*/ 	.short	0x004c
        /*00d8*/ 	.byte	0x00, 0xf0, 0x11, 0x00


	//----- nvinfo : EIATTR_KPARAM_INFO
	.align		4
.L_34:
        /*00dc*/ 	.byte	0x04, 0x17
        /*00de*/ 	.short	(.L_36 - .L_35)
.L_35:
        /*00e0*/ 	.word	0x00000000
        /*00e4*/ 	.short	0x000d
        /*00e6*/ 	.short	0x0048
        /*00e8*/ 	.byte	0x00, 0xf0, 0x11, 0x00


	//----- nvinfo : EIATTR_KPARAM_INFO
	.align		4
.L_36:
        /*00ec*/ 	.byte	0x04, 0x17
        /*00ee*/ 	.short	(.L_38 - .L_37)
.L_37:
        /*00f0*/ 	.word	0x00000000
        /*00f4*/ 	.short	0x000c
        /*00f6*/ 	.short	0x0044
        /*00f8*/ 	.byte	0x00, 0xf0, 0x11, 0x00


	//----- nvinfo : EIATTR_KPARAM_INFO
	.align		4
.L_38:
        /*00fc*/ 	.byte	0x04, 0x17
        /*00fe*/ 	.short	(.L_40 - .L_39)
.L_39:
        /*0100*/ 	.word	0x00000000
        /*0104*/ 	.short	0x000b
        /*0106*/ 	.short	0x0040
        /*0108*/ 	.byte	0x00, 0xf0, 0x11, 0x00


	//----- nvinfo : EIATTR_KPARAM_INFO
	.align		4
.L_40:
        /*010c*/ 	.byte	0x04, 0x17
        /*010e*/ 	.short	(.L_42 - .L_41)
.L_41:
        /*0110*/ 	.word	0x00000000
        /*0114*/ 	.short	0x000a
        /*0116*/ 	.short	0x003c
        /*0118*/ 	.byte	0x00, 0xf0, 0x11, 0x00


	//----- nvinfo : EIATTR_KPARAM_INFO
	.align		4
.L_42:
        /*011c*/ 	.byte	0x04, 0x17
        /*011e*/ 	.short	(.L_44 - .L_43)
.L_43:
        /*0120*/ 	.word	0x00000000
        /*0124*/ 	.short	0x0009
        /*0126*/ 	.short	0x0038
        /*0128*/ 	.byte	0x00, 0xf0, 0x11, 0x00


	//----- nvinfo : EIATTR_KPARAM_INFO
	.align		4
.L_44:
        /*012c*/ 	.byte	0x04, 0x17
        /*012e*/ 	.short	(.L_46 - .L_45)
.L_45:
        /*0130*/ 	.word	0x00000000
        /*0134*/ 	.short	0x0008
        /*0136*/ 	.short	0x0034
        /*0138*/ 	.byte	0x00, 0xf0, 0x11, 0x00


	//----- nvinfo : EIATTR_KPARAM_INFO
	.align		4
.L_46:
        /*013c*/ 	.byte	0x04, 0x17
        /*013e*/ 	.short	(.L_48 - .L_47)
.L_47:
        /*0140*/ 	.word	0x00000000
        /*0144*/ 	.short	0x0007
        /*0146*/ 	.short	0x0030
        /*0148*/ 	.byte	0x00, 0xf0, 0x11, 0x00


	//----- nvinfo : EIATTR_KPARAM_INFO
	.align		4
.L_48:
        /*014c*/ 	.byte	0x04, 0x17
        /*014e*/ 	.short	(.L_50 - .L_49)
.L_49:
        /*0150*/ 	.word	0x00000000
        /*0154*/ 	.short	0x0006
        /*0156*/ 	.short	0x002c
        /*0158*/ 	.byte	0x00, 0xf0, 0x11, 0x00


	//----- nvinfo : EIATTR_KPARAM_INFO
	.align		4
.L_50:
        /*015c*/ 	.byte	0x04, 0x17
        /*015e*/ 	.short	(.L_52 - .L_51)
.L_51:
        /*0160*/ 	.word	0x00000000
        /*0164*/ 	.short	0x0005
        /*0166*/ 	.short	0x0028
        /*0168*/ 	.byte	0x00, 0xf0, 0x11, 0x00


	//----- nvinfo : EIATTR_KPARAM_INFO
	.align		4
.L_52:
        /*016c*/ 	.byte	0x04, 0x17
        /*016e*/ 	.short	(.L_54 - .L_53)
.L_53:
        /*0170*/ 	.word	0x00000000
        /*0174*/ 	.short	0x0004
        /*0176*/ 	.short	0x0020
        /*0178*/ 	.byte	0x00, 0xf4, 0x21, 0x00


	//----- nvinfo : EIATTR_KPARAM_INFO
	.align		4
.L_54:
        /*017c*/ 	.byte	0x04, 0x17
        /*017e*/ 	.short	(.L_56 - .L_55)
.L_55:
        /*0180*/ 	.word	0x00000000
        /*0184*/ 	.short	0x0003
        /*0186*/ 	.short	0x0018
        /*0188*/ 	.byte	0x00, 0xf4, 0x21, 0x00


	//----- nvinfo : EIATTR_KPARAM_INFO
	.align		4
.L_56:
        /*018c*/ 	.byte	0x04, 0x17
        /*018e*/ 	.short	(.L_58 - .L_57)
.L_57:
        /*0190*/ 	.word	0x00000000
        /*0194*/ 	.short	0x0002
        /*0196*/ 	.short	0x0010
        /*0198*/ 	.byte	0x00, 0xf4, 0x21, 0x00


	//----- nvinfo : EIATTR_KPARAM_INFO
	.align		4
.L_58:
        /*019c*/ 	.byte	0x04, 0x17
        /*019e*/ 	.short	(.L_60 - .L_59)
.L_59:
        /*01a0*/ 	.word	0x00000000
        /*01a4*/ 	.short	0x0001
        /*01a6*/ 	.short	0x0008
        /*01a8*/ 	.byte	0x00, 0xf4, 0x21, 0x00


	//----- nvinfo : EIATTR_KPARAM_INFO
	.align		4
.L_60:
        /*01ac*/ 	.byte	0x04, 0x17
        /*01ae*/ 	.short	(.L_62 - .L_61)
.L_61:
        /*01b0*/ 	.word	0x00000000
        /*01b4*/ 	.short	0x0000
        /*01b6*/ 	.short	0x0000
        /*01b8*/ 	.byte	0x00, 0xf4, 0x21, 0x00


	//----- nvinfo : EIATTR_MAXREG_COUNT
	.align		4
.L_62:
        /*01bc*/ 	.byte	0x03, 0x1b
        /*01be*/ 	.short	0x0080


	//----- nvinfo : EIATTR_NUM_BARRIERS
	.align		4
        /*01c0*/ 	.byte	0x02, 0x4c
        /*01c2*/ 	.byte	0x01
	.zero		1


	//----- nvinfo : EIATTR_MERCURY_ISA_VERSION
	.align		4
        /*01c4*/ 	.byte	0x03, 0x5f
        /*01c6*/ 	.short	0x0000


	//----- nvinfo : EIATTR_COOP_GROUP_MASK_REGIDS
	.align		4
        /*01c8*/ 	.byte	0x04, 0x29
        /*01ca*/ 	.short	(.L_64 - .L_63)


	//   ....[0]....
.L_63:
        /*01cc*/ 	.word	0xffffffff


	//   ....[1]....
        /*01d0*/ 	.word	0xffffffff


	//   ....[2]....
        /*01d4*/ 	.word	0xffffffff


	//   ....[3]....
        /*01d8*/ 	.word	0xffffffff


	//   ....[4]....
        /*01dc*/ 	.word	0xffffffff


	//   ....[5]....
        /*01e0*/ 	.word	0xffffffff


	//   ....[6]....
        /*01e4*/ 	.word	0xffffffff


	//   ....[7]....
        /*01e8*/ 	.word	0xffffffff


	//----- nvinfo : EIATTR_COOP_GROUP_INSTR_OFFSETS
	.align		4
.L_64:
        /*01ec*/ 	.byte	0x04, 0x28
        /*01ee*/ 	.short	(.L_66 - .L_65)


	//   ....[0]....
.L_65:
        /*01f0*/ 	.word	0x00002440


	//   ....[1]....
        /*01f4*/ 	.word	0x00002460


	//   ....[2]....
        /*01f8*/ 	.word	0x00002480


	//   ....[3]....
        /*01fc*/ 	.word	0x000024a0


	//   ....[4]....
        /*0200*/ 	.word	0x00002b50


	//   ....[5]....
        /*0204*/ 	.word	0x00002b60


	//   ....[6]....
        /*0208*/ 	.word	0x00002cd0


	//   ....[7]....
        /*020c*/ 	.word	0x00002cf0


	//----- nvinfo : EIATTR_EXIT_INSTR_OFFSETS
	.align		4
.L_66:
        /*0210*/ 	.byte	0x04, 0x1c
        /*0212*/ 	.short	(.L_68 - .L_67)


	//   ....[0]....
.L_67:
        /*0214*/ 	.word	0x00005780


	//   ....[1]....
        /*0218*/ 	.word	0x00005820


	//----- nvinfo : EIATTR_REQNTID
	.align		4
.L_68:
        /*021c*/ 	.byte	0x04, 0x10
        /*021e*/ 	.short	(.L_70 - .L_69)
.L_69:
        /*0220*/ 	.word	0x00000200
        /*0224*/ 	.word	0x00000001
        /*0228*/ 	.word	0x00000001
.L_70:


//--------------------- .nv.callgraph             --------------------------
	.section	.nv.callgraph,"",@"SHT_CUDA_CALLGRAPH"
	.align	4
	.sectionentsize	8
	.align		4
        /*0000*/ 	.word	0x00000000
	.align		4
        /*0004*/ 	.word	0xffffffff
	.align		4
        /*0008*/ 	.word	0x00000000
	.align		4
        /*000c*/ 	.word	0xfffffffe
	.align		4
        /*0010*/ 	.word	0x00000000
	.align		4
        /*0014*/ 	.word	0xfffffffd
	.align		4
        /*0018*/ 	.word	0x00000000
	.align		4
        /*001c*/ 	.word	0xfffffffc


//--------------------- .nv.rel.action            --------------------------
	.section	.nv.rel.action,"",@"SHT_CUDA_RELOCINFO"
	.align	8
	.sectionentsize	8
        /*0000*/ 	.byte	0x73, 0x00, 0x00, 0x00, 0x00, 0x00, 0x00, 0x00, 0x00, 0x00, 0x00, 0x11, 0x25, 0x00, 0x05, 0x36


//--------------------- .nv.constant4             --------------------------
	.section	.nv.constant4,"a",@progbits
	.align	8
	.align		8
.nv.constant4:
        /*0000*/ 	.dword	_$_str


//--------------------- .nv.constant0.attn_fwd    --------------------------
	.section	.nv.constant0.attn_fwd,"a",@progbits
	.sectionflags	@""
	.align	4
.nv.constant0.attn_fwd:
	.zero		488


//--------------------- .text.attn_fwd            --------------------------
	.section	.text.attn_fwd,"ax",@progbits
	.sectioninfo	@"SHI_REGISTERS=128"
	.align	128
        .global         attn_fwd
        .type           attn_fwd,@function
        .size           attn_fwd,(.L_x_3 - attn_fwd)
        .other          attn_fwd,@"STO_CUDA_ENTRY STV_DEFAULT"
attn_fwd:
.text.attn_fwd:
[----:B------:R-:W-:Y:S02]  /*0000*/  IMAD.MOV.U32 R1, RZ, RZ, c[0x0][0x28] ;  /* 0x00000a00ff017624 */ /* 0x000fe400078e00ff */
[----:B------:R-:W0:Y:S01]  /*0010*/  S2R R0, SR_TID.X ;  /* 0x0000000000007919 */ /* 0x000e220000002100 */
[----:B------:R-:W-:Y:S01]  /*0020*/  MOV R21, c[0x0][0x198] ;  /* 0x0000660000157a02 */ /* 0x000fe20000000f00 */
[----:B------:R-:W-:Y:S02]  /*0030*/  ULDC.64 UR4, c[0x0][0x118] ;  /* 0x0000460000047ab9 */ /* 0x000fe40000000a00 */
[----:B------:R-:W1:Y:S04]  /*0040*/  S2R R102, SR_CTAID.X ;  /* 0x0000000000667919 */ /* 0x000e680000002500 */
[----:B------:R-:W2:Y:S01]  /*0050*/  S2R R2, SR_CTAID.Y ;  /* 0x0000000000027919 */ /* 0x000ea20000002600 */
[----:B0-----:R-:W-:Y:S02]  /*0060*/  LOP3.LUT R3, R0, 0xff, RZ, 0xc0, !PT ;  /* 0x000000ff00037812 */ /* 0x001fe400078ec0ff */
[----:B------:R-:W-:-:S03]  /*0070*/  SHF.R.U32.HI R101, RZ, 0x8, R0 ;  /* 0x00000008ff657819 */ /* 0x000fc60000011600 */
[----:B-1----:R-:W-:Y:S01]  /*0080*/  IMAD R102, R102, 0x100, R3 ;  /* 0x0000010066667824 */ /* 0x002fe200078e0203 */
[----:B------:R-:W-:Y:S01]  /*0090*/  SGXT.U32 R101, R101, 0x1 ;  /* 0x000000016565781a */ /* 0x000fe20000000000 */
[----:B--2---:R-:W-:Y:S02]  /*00a0*/  IMAD R4, R2, c[0x0][0x190], RZ ;  /* 0x0000640002047a24 */ /* 0x004fe400078e02ff */
[----:B------:R-:W-:Y:S02]  /*00b0*/  IMAD R5, R102, c[0x0][0x194], RZ ;  /* 0x0000650066057a24 */ /* 0x000fe400078e02ff */
[----:B------:R-:W-:Y:S02]  /*00c0*/  IMAD.SHL.U32 R18, R4, 0x2, RZ ;  /* 0x0000000204127824 */ /* 0x000fe400078e00ff */
[----:B------:R-:W-:Y:S02]  /*00d0*/  IMAD.SHL.U32 R7, R5, 0x2, RZ ;  /* 0x0000000205077824 */ /* 0x000fe400078e00ff */
[----:B------:R-:W-:-:S02]  /*00e0*/  IMAD R9, R101, c[0x0][0x198], RZ ;  /* 0x0000660065097a24 */ /* 0x000fc400078e02ff */
[----:B------:R-:W-:Y:S01]  /*00f0*/  IMAD.HI R16, R4, 0x2, RZ ;  /* 0x0000000204107827 */ /* 0x000fe200078e02ff */
[----:B------:R-:W-:Y:S02]  /*0100*/  IADD3 R18, P0, P1, R7, c[0x0][0x160], R18 ;  /* 0x0000580007127a10 */ /* 0x000fe4000791e012 */
[----:B------:R-:W-:Y:S01]  /*0110*/  LEA R7, R21, R9, 0x1 ;  /* 0x0000000915077211 */ /* 0x000fe200078e08ff */
[----:B------:R-:W-:-:S04]  /*0120*/  IMAD.HI R5, R5, 0x2, RZ ;  /* 0x0000000205057827 */ /* 0x000fc800078e02ff */
[----:B------:R-:W-:Y:S01]  /*0130*/  IMAD R11, R21, 0x2, R7 ;  /* 0x00000002150b7824 */ /* 0x000fe200078e0207 */
[----:B------:R-:W-:Y:S02]  /*0140*/  IADD3.X R16, R5, c[0x0][0x164], R16, P0, P1 ;  /* 0x0000590005107a10 */ /* 0x000fe400007e2410 */
[-C--:B------:R-:W-:Y:S01]  /*0150*/  LEA R4, P0, R9, R18.reuse, 0x1 ;  /* 0x0000001209047211 */ /* 0x080fe200078008ff */
[----:B------:R-:W-:Y:S01]  /*0160*/  IMAD R13, R21, 0x2, R11 ;  /* 0x00000002150d7824 */ /* 0x000fe200078e020b */
[----:B------:R-:W-:Y:S02]  /*0170*/  LEA R6, P1, R7, R18, 0x1 ;  /* 0x0000001207067211 */ /* 0x000fe400078208ff */
[-C--:B------:R-:W-:Y:S02]  /*0180*/  LEA.HI.X.SX32 R5, R9, R16.reuse, 0x1, P0 ;  /* 0x0000001009057211 */ /* 0x080fe400000f0eff */
[----:B------:R-:W-:Y:S02]  /*0190*/  LEA R15, R21, R13, 0x1 ;  /* 0x0000000d150f7211 */ /* 0x000fe400078e08ff */
[----:B------:R-:W-:Y:S01]  /*01a0*/  LEA.HI.X.SX32 R7, R7, R16, 0x1, P1 ;  /* 0x0000001007077211 */ /* 0x000fe200008f0eff */
[----:B------:R0:W2:Y:S01]  /*01b0*/  LDG.E.U16 R17, [R4.64] ;  /* 0x0000000404117981 */ /* 0x0000a2000c1e1500 */
[----:B------:R-:W-:Y:S01]  /*01c0*/  LEA R8, P0, R11, R18, 0x1 ;  /* 0x000000120b087211 */ /* 0x000fe200078008ff */
[----:B------:R-:W-:-:S02]  /*01d0*/  IMAD R23, R21, 0x2, R15 ;  /* 0x0000000215177824 */ /* 0x000fc400078e020f */
[----:B------:R1:W3:Y:S02]  /*01e0*/  LDG.E.U16 R19, [R6.64] ;  /* 0x0000000406137981 */ /* 0x0002e4000c1e1500 */
[----:B0-----:R-:W-:Y:S01]  /*01f0*/  IMAD R5, R21, 0x2, R23 ;  /* 0x0000000215057824 */ /* 0x001fe200078e0217 */
[----:B------:R-:W-:Y:S02]  /*0200*/  LEA.HI.X.SX32 R9, R11, R16, 0x1, P0 ;  /* 0x000000100b097211 */ /* 0x000fe400000f0eff */
[-C--:B------:R-:W-:Y:S02]  /*0210*/  LEA R10, P0, R13, R18.reuse, 0x1 ;  /* 0x000000120d0a7211 */ /* 0x080fe400078008ff */
[----:B-1----:R-:W-:Y:S01]  /*0220*/  LEA R7, R21, R5, 0x1 ;  /* 0x0000000515077211 */ /* 0x002fe200078e08ff */
[----:B------:R0:W4:Y:S01]  /*0230*/  LDG.E.U16 R20, [R8.64] ;  /* 0x0000000408147981 */ /* 0x000122000c1e1500 */
[----:B------:R-:W-:Y:S02]  /*0240*/  LEA R12, P1, R15, R18, 0x1 ;  /* 0x000000120f0c7211 */ /* 0x000fe400078208ff */
[----:B------:R-:W-:Y:S01]  /*0250*/  LEA.HI.X.SX32 R11, R13, R16, 0x1, P0 ;  /* 0x000000100d0b7211 */ /* 0x000fe200000f0eff */
[----:B------:R-:W-:Y:S01]  /*0260*/  IMAD R27, R21, 0x2, R7 ;  /* 0x00000002151b7824 */ /* 0x000fe200078e0207 */
[----:B------:R-:W-:-:S02]  /*0270*/  LEA R14, P0, R23, R18, 0x1 ;  /* 0x00000012170e7211 */ /* 0x000fc400078008ff */
[-C--:B------:R-:W-:Y:S01]  /*0280*/  LEA.HI.X.SX32 R13, R15, R16.reuse, 0x1, P1 ;  /* 0x000000100f0d7211 */ /* 0x080fe200008f0eff */
[----:B------:R-:W-:Y:S01]  /*0290*/  IMAD R29, R21, 0x2, R27 ;  /* 0x00000002151d7824 */ /* 0x000fe200078e021b */
[----:B------:R-:W-:Y:S01]  /*02a0*/  LEA.HI.X.SX32 R15, R23, R16, 0x1, P0 ;  /* 0x00000010170f7211 */ /* 0x000fe200000f0eff */
[----:B------:R1:W5:Y:S01]  /*02b0*/  LDG.E.U16 R22, [R10.64] ;  /* 0x000000040a167981 */ /* 0x000362000c1e1500 */
[----:B------:R-:W-:-:S03]  /*02c0*/  LEA R4, P0, R5, R18, 0x1 ;  /* 0x0000001205047211 */ /* 0x000fc600078008ff */
[----:B------:R0:W2:Y:S01]  /*02d0*/  LDG.E.U16 R23, [R12.64] ;  /* 0x000000040c177981 */ /* 0x0000a2000c1e1500 */
[----:B------:R-:W-:Y:S02]  /*02e0*/  LEA.HI.X.SX32 R5, R5, R16, 0x1, P0 ;  /* 0x0000001005057211 */ /* 0x000fe400000f0eff */
[----:B------:R-:W-:Y:S01]  /*02f0*/  LEA R6, P0, R7, R18, 0x1 ;  /* 0x0000001207067211 */ /* 0x000fe200078008ff */
[----:B------:R1:W2:Y:S01]  /*0300*/  LDG.E.U16 R24, [R14.64] ;  /* 0x000000040e187981 */ /* 0x0002a2000c1e1500 */
[----:B0-----:R-:W-:-:S03]  /*0310*/  LEA R13, R21, R29, 0x1 ;  /* 0x0000001d150d7211 */ /* 0x001fc600078e08ff */
[----:B------:R0:W2:Y:S01]  /*0320*/  LDG.E.U16 R25, [R4.64] ;  /* 0x0000000404197981 */ /* 0x0000a2000c1e1500 */
[----:B------:R-:W-:Y:S01]  /*0330*/  LEA.HI.X.SX32 R7, R7, R16, 0x1, P0 ;  /* 0x0000001007077211 */ /* 0x000fe200000f0eff */
[----:B-1----:R-:W-:Y:S01]  /*0340*/  IMAD R15, R21, 0x2, R13 ;  /* 0x00000002150f7824 */ /* 0x002fe200078e020d */
[----:B------:R-:W-:-:S03]  /*0350*/  LEA R10, P0, R29, R18, 0x1 ;  /* 0x000000121d0a7211 */ /* 0x000fc600078008ff */
[----:B------:R1:W2:Y:S01]  /*0360*/  LDG.E.U16 R26, [R6.64] ;  /* 0x00000004061a7981 */ /* 0x0002a2000c1e1500 */
[----:B------:R-:W-:Y:S01]  /*0370*/  LEA R8, P1, R27, R18, 0x1 ;  /* 0x000000121b087211 */ /* 0x000fe200078208ff */
[----:B------:R-:W-:Y:S01]  /*0380*/  IMAD R31, R21, 0x2, R15 ;  /* 0x00000002151f7824 */ /* 0x000fe200078e020f */
[-C--:B------:R-:W-:Y:S02]  /*0390*/  LEA.HI.X.SX32 R11, R29, R16.reuse, 0x1, P0 ;  /* 0x000000101d0b7211 */ /* 0x080fe400000f0eff */
[----:B------:R-:W-:Y:S02]  /*03a0*/  LEA.HI.X.SX32 R9, R27, R16, 0x1, P1 ;  /* 0x000000101b097211 */ /* 0x000fe400008f0eff */
[----:B------:R-:W-:Y:S01]  /*03b0*/  LEA R12, P0, R13, R18, 0x1 ;  /* 0x000000120d0c7211 */ /* 0x000fe200078008ff */
[----:B------:R1:W2:Y:S01]  /*03c0*/  LDG.E.U16 R28, [R10.64] ;  /* 0x000000040a1c7981 */ /* 0x0002a2000c1e1500 */
[----:B------:R-:W-:Y:S02]  /*03d0*/  LEA R33, R21, R31, 0x1 ;  /* 0x0000001f15217211 */ /* 0x000fe400078e08ff */
[----:B------:R-:W-:Y:S01]  /*03e0*/  LEA.HI.X.SX32 R13, R13, R16, 0x1, P0 ;  /* 0x000000100d0d7211 */ /* 0x000fe200000f0eff */
[----:B------:R1:W2:Y:S01]  /*03f0*/  LDG.E.U16 R27, [R8.64] ;  /* 0x00000004081b7981 */ /* 0x0002a2000c1e1500 */
[----:B0-----:R-:W-:-:S02]  /*0400*/  LEA R4, P0, R15, R18, 0x1 ;  /* 0x000000120f047211 */ /* 0x001fc400078008ff */
[----:B------:R-:W-:Y:S01]  /*0410*/  LEA R14, P1, R31, R18, 0x1 ;  /* 0x000000121f0e7211 */ /* 0x000fe200078208ff */
[----:B------:R0:W2:Y:S01]  /*0420*/  LDG.E.U16 R29, [R12.64] ;  /* 0x000000040c1d7981 */ /* 0x0000a2000c1e1500 */
[----:B------:R-:W-:Y:S01]  /*0430*/  LEA.HI.X.SX32 R5, R15, R16, 0x1, P0 ;  /* 0x000000100f057211 */ /* 0x000fe200000f0eff */
[----:B-1----:R-:W-:Y:S01]  /*0440*/  IMAD R9, R21, 0x2, R33 ;  /* 0x0000000215097824 */ /* 0x002fe200078e0221 */
[----:B------:R-:W-:-:S03]  /*0450*/  LEA R6, P0, R33, R18, 0x1 ;  /* 0x0000001221067211 */ /* 0x000fc600078008ff */
[----:B------:R1:W2:Y:S01]  /*0460*/  LDG.E.U16 R30, [R4.64] ;  /* 0x00000004041e7981 */ /* 0x0002a2000c1e1500 */
[----:B------:R-:W-:Y:S01]  /*0470*/  IMAD R11, R21, 0x2, R9 ;  /* 0x00000002150b7824 */ /* 0x000fe200078e0209 */
[----:B------:R-:W-:Y:S02]  /*0480*/  LEA.HI.X.SX32 R7, R33, R16, 0x1, P0 ;  /* 0x0000001021077211 */ /* 0x000fe400000f0eff */
[----:B------:R-:W-:Y:S02]  /*0490*/  LEA R8, P0, R9, R18, 0x1 ;  /* 0x0000001209087211 */ /* 0x000fe400078008ff */
[----:B------:R-:W-:Y:S01]  /*04a0*/  LEA R35, R21, R11, 0x1 ;  /* 0x0000000b15237211 */ /* 0x000fe200078e08ff */
[----:B------:R0:W2:Y:S01]  /*04b0*/  LDG.E.U16 R32, [R6.64] ;  /* 0x0000000406207981 */ /* 0x0000a2000c1e1500 */
[-C--:B------:R-:W-:Y:S02]  /*04c0*/  LEA.HI.X.SX32 R15, R31, R16.reuse, 0x1, P1 ;  /* 0x000000101f0f7211 */ /* 0x080fe400008f0eff */
[----:B------:R-:W-:Y:S01]  /*04d0*/  LEA.HI.X.SX32 R9, R9, R16, 0x1, P0 ;  /* 0x0000001009097211 */ /* 0x000fe200000f0eff */
[----:B------:R-:W-:Y:S01]  /*04e0*/  IMAD R37, R21, 0x2, R35 ;  /* 0x0000000215257824 */ /* 0x000fe200078e0223 */
[C---:B------:R-:W-:Y:S01]  /*04f0*/  LEA R10, P0, R11.reuse, R18, 0x1 ;  /* 0x000000120b0a7211 */ /* 0x040fe200078008ff */
[----:B------:R0:W2:Y:S03]  /*0500*/  LDG.E.U16 R31, [R14.64] ;  /* 0x000000040e1f7981 */ /* 0x0000a6000c1e1500 */
[----:B------:R-:W-:Y:S01]  /*0510*/  LEA.HI.X.SX32 R11, R11, R16, 0x1, P0 ;  /* 0x000000100b0b7211 */ /* 0x000fe200000f0eff */
[----:B------:R0:W2:Y:S01]  /*0520*/  LDG.E.U16 R33, [R8.64] ;  /* 0x0000000408217981 */ /* 0x0000a2000c1e1500 */
[----:B-1----:R-:W-:-:S02]  /*0530*/  LEA R4, P0, R37, R18, 0x1 ;  /* 0x0000001225047211 */ /* 0x002fc400078008ff */
[----:B0-----:R-:W-:Y:S01]  /*0540*/  LEA R12, P1, R35, R18, 0x1 ;  /* 0x00000012230c7211 */ /* 0x001fe200078208ff */
[----:B------:R0:W2:Y:S01]  /*0550*/  LDG.E.U16 R34, [R10.64] ;  /* 0x000000040a227981 */ /* 0x0000a2000c1e1500 */
[----:B------:R-:W-:Y:S01]  /*0560*/  IMAD R15, R21, 0x2, R37 ;  /* 0x00000002150f7824 */ /* 0x000fe200078e0225 */
[----:B------:R-:W-:-:S04]  /*0570*/  LEA.HI.X.SX32 R5, R37, R16, 0x1, P0 ;  /* 0x0000001025057211 */ /* 0x000fc800000f0eff */
[----:B------:R-:W-:Y:S01]  /*0580*/  LEA R6, P0, R15, R18, 0x1 ;  /* 0x000000120f067211 */ /* 0x000fe200078008ff */
[----:B------:R1:W2:Y:S01]  /*0590*/  LDG.E.U16 R36, [R4.64] ;  /* 0x0000000404247981 */ /* 0x0002a2000c1e1500 */
[----:B------:R-:W-:Y:S02]  /*05a0*/  LEA R37, R21, R15, 0x1 ;  /* 0x0000000f15257211 */ /* 0x000fe400078e08ff */
[----:B------:R-:W-:-:S03]  /*05b0*/  LEA.HI.X.SX32 R7, R15, R16, 0x1, P0 ;  /* 0x000000100f077211 */ /* 0x000fc600000f0eff */
[----:B------:R-:W-:-:S04]  /*05c0*/  IMAD R15, R21, 0x2, R37 ;  /* 0x00000002150f7824 */ /* 0x000fc800078e0225 */
[----:B------:R-:W-:Y:S01]  /*05d0*/  IMAD R39, R21, 0x2, R15 ;  /* 0x0000000215277824 */ /* 0x000fe200078e020f */
[----:B------:R-:W-:-:S04]  /*05e0*/  LEA.HI.X.SX32 R13, R35, R16, 0x1, P1 ;  /* 0x00000010230d7211 */ /* 0x000fc800008f0eff */
[C---:B------:R-:W-:Y:S01]  /*05f0*/  LEA R41, R21.reuse, R39, 0x1 ;  /* 0x0000002715297211 */ /* 0x040fe200078e08ff */
[----:B------:R0:W2:Y:S04]  /*0600*/  LDG.E.U16 R35, [R12.64] ;  /* 0x000000040c237981 */ /* 0x0000a8000c1e1500 */
[----:B0-----:R-:W-:-:S04]  /*0610*/  IMAD R13, R21, 0x2, R41 ;  /* 0x00000002150d7824 */ /* 0x001fc800078e0229 */
[----:B------:R-:W-:Y:S01]  /*0620*/  IMAD R43, R21, 0x2, R13 ;  /* 0x00000002152b7824 */ /* 0x000fe200078e020d */
[----:B------:R-:W-:-:S04]  /*0630*/  LEA R8, P0, R37, R18, 0x1 ;  /* 0x0000001225087211 */ /* 0x000fc800078008ff */
[----:B------:R-:W-:Y:S02]  /*0640*/  LEA R45, R21, R43, 0x1 ;  /* 0x0000002b152d7211 */ /* 0x000fe400078e08ff */
[----:B------:R-:W-:-:S03]  /*0650*/  LEA R14, P1, R15, R18, 0x1 ;  /* 0x000000120f0e7211 */ /* 0x000fc600078208ff */
[----:B------:R-:W-:Y:S01]  /*0660*/  IMAD R47, R21, 0x2, R45 ;  /* 0x00000002152f7824 */ /* 0x000fe200078e022d */
[-C--:B------:R-:W-:Y:S02]  /*0670*/  LEA.HI.X.SX32 R9, R37, R16.reuse, 0x1, P0 ;  /* 0x0000001025097211 */ /* 0x080fe400000f0eff */
[----:B------:R-:W-:Y:S01]  /*0680*/  LEA.HI.X.SX32 R15, R15, R16, 0x1, P1 ;  /* 0x000000100f0f7211 */ /* 0x000fe200008f0eff */
[----:B------:R-:W-:Y:S01]  /*0690*/  IMAD R49, R21, 0x2, R47 ;  /* 0x0000000215317824 */ /* 0x000fe200078e022f */
[C---:B------:R-:W-:Y:S01]  /*06a0*/  LEA R10, P0, R39.reuse, R18, 0x1 ;  /* 0x00000012270a7211 */ /* 0x040fe200078008ff */
[----:B------:R0:W3:Y:S03]  /*06b0*/  LDG.E.U16 R37, [R6.64] ;  /* 0x0000000406257981 */ /* 0x0000e6000c1e1500 */
[----:B------:R-:W-:Y:S01]  /*06c0*/  LEA.HI.X.SX32 R11, R39, R16, 0x1, P0 ;  /* 0x00000010270b7211 */ /* 0x000fe200000f0eff */
[----:B------:R0:W3:Y:S04]  /*06d0*/  LDG.E.U16 R38, [R8.64] ;  /* 0x0000000408267981 */ /* 0x0000e8000c1e1500 */
[----:B------:R0:W3:Y:S01]  /*06e0*/  LDG.E.U16 R39, [R14.64] ;  /* 0x000000040e277981 */ /* 0x0000e2000c1e1500 */
[----:B-1----:R-:W-:-:S02]  /*06f0*/  LEA R4, P0, R41, R18, 0x1 ;  /* 0x0000001229047211 */ /* 0x002fc400078008ff */
[----:B------:R-:W-:Y:S01]  /*0700*/  LEA R12, P1, R43, R18, 0x1 ;  /* 0x000000122b0c7211 */ /* 0x000fe200078208ff */
[----:B------:R1:W3:Y:S01]  /*0710*/  LDG.E.U16 R40, [R10.64] ;  /* 0x000000040a287981 */ /* 0x0002e2000c1e1500 */
[----:B0-----:R-:W-:-:S05]  /*0720*/  LEA R15, R21, R49, 0x1 ;  /* 0x00000031150f7211 */ /* 0x001fca00078e08ff */
[----:B------:R-:W-:Y:S01]  /*0730*/  IMAD R51, R21, 0x2, R15 ;  /* 0x0000000215337824 */ /* 0x000fe200078e020f */
[----:B------:R-:W-:-:S03]  /*0740*/  LEA.HI.X.SX32 R5, R41, R16, 0x1, P0 ;  /* 0x0000001029057211 */ /* 0x000fc600000f0eff */
[----:B------:R-:W-:Y:S01]  /*0750*/  IMAD R53, R21, 0x2, R51 ;  /* 0x0000000215357824 */ /* 0x000fe200078e0233 */
[----:B------:R-:W-:Y:S01]  /*0760*/  LEA R6, P0, R13, R18, 0x1 ;  /* 0x000000120d067211 */ /* 0x000fe200078008ff */
[----:B------:R0:W4:Y:S03]  /*0770*/  LDG.E.U16 R41, [R4.64] ;  /* 0x0000000404297981 */ /* 0x000126000c1e1500 */
[----:B------:R-:W-:Y:S02]  /*0780*/  LEA R55, R21, R53, 0x1 ;  /* 0x0000003515377211 */ /* 0x000fe400078e08ff */
[-C--:B------:R-:W-:Y:S02]  /*0790*/  LEA.HI.X.SX32 R7, R13, R16.reuse, 0x1, P0 ;  /* 0x000000100d077211 */ /* 0x080fe400000f0eff */
[----:B------:R-:W-:Y:S01]  /*07a0*/  LEA.HI.X.SX32 R13, R43, R16, 0x1, P1 ;  /* 0x000000102b0d7211 */ /* 0x000fe200008f0eff */
[----:B------:R-:W-:Y:S01]  /*07b0*/  IMAD R57, R21, 0x2, R55 ;  /* 0x0000000215397824 */ /* 0x000fe200078e0237 */
[----:B------:R-:W-:Y:S01]  /*07c0*/  LEA R8, P0, R45, R18, 0x1 ;  /* 0x000000122d087211 */ /* 0x000fe200078008ff */
[----:B------:R0:W4:Y:S04]  /*07d0*/  LDG.E.U16 R42, [R6.64] ;  /* 0x00000004062a7981 */ /* 0x000128000c1e1500 */
[----:B------:R0:W4:Y:S02]  /*07e0*/  LDG.E.U16 R43, [R12.64] ;  /* 0x000000040c2b7981 */ /* 0x000124000c1e1500 */
[----:B0-----:R-:W-:-:S05]  /*07f0*/  IMAD R13, R21, 0x2, R57 ;  /* 0x00000002150d7824 */ /* 0x001fca00078e0239 */
[----:B------:R-:W-:-:S05]  /*0800*/  LEA R59, R21, R13, 0x1 ;  /* 0x0000000d153b7211 */ /* 0x000fca00078e08ff */
[----:B------:R-:W-:-:S04]  /*0810*/  IMAD R61, R21, 0x2, R59 ;  /* 0x00000002153d7824 */ /* 0x000fc800078e023b */
[----:B------:R-:W-:-:S05]  /*0820*/  IMAD R63, R21, 0x2, R61 ;  /* 0x00000002153f7824 */ /* 0x000fca00078e023d */
[----:B------:R-:W-:Y:S02]  /*0830*/  LEA R65, R21, R63, 0x1 ;  /* 0x0000003f15417211 */ /* 0x000fe400078e08ff */
[----:B------:R-:W-:-:S03]  /*0840*/  LEA.HI.X.SX32 R9, R45, R16, 0x1, P0 ;  /* 0x000000102d097211 */ /* 0x000fc600000f0eff */
[----:B------:R-:W-:Y:S01]  /*0850*/  IMAD R67, R21, 0x2, R65 ;  /* 0x0000000215437824 */ /* 0x000fe200078e0241 */
[----:B-1----:R-:W-:Y:S01]  /*0860*/  LEA R10, P0, R47, R18, 0x1 ;  /* 0x000000122f0a7211 */ /* 0x002fe200078008ff */
[----:B------:R0:W5:Y:S02]  /*0870*/  LDG.E.U16 R44, [R8.64] ;  /* 0x00000004082c7981 */ /* 0x000164000c1e1500 */
[----:B------:R-:W-:Y:S01]  /*0880*/  IMAD R69, R21, 0x2, R67 ;  /* 0x0000000215457824 */ /* 0x000fe200078e0243 */
[----:B------:R-:W-:Y:S02]  /*0890*/  LEA.HI.X.SX32 R11, R47, R16, 0x1, P0 ;  /* 0x000000102f0b7211 */ /* 0x000fe400000f0eff */
[----:B------:R-:W-:Y:S02]  /*08a0*/  LEA R4, P0, R49, R18, 0x1 ;  /* 0x0000001231047211 */ /* 0x000fe400078008ff */
[----:B------:R-:W-:Y:S01]  /*08b0*/  LEA R71, R21, R69, 0x1 ;  /* 0x0000004515477211 */ /* 0x000fe200078e08ff */
[----:B------:R1:W5:Y:S01]  /*08c0*/  LDG.E.U16 R45, [R10.64] ;  /* 0x000000040a2d7981 */ /* 0x000362000c1e1500 */
[----:B------:R-:W-:-:S02]  /*08d0*/  LEA.HI.X.SX32 R5, R49, R16, 0x1, P0 ;  /* 0x0000001031057211 */ /* 0x000fc400000f0eff */
[-C--:B------:R-:W-:Y:S01]  /*08e0*/  LEA R6, P0, R51, R18.reuse, 0x1 ;  /* 0x0000001233067211 */ /* 0x080fe200078008ff */
[----:B------:R-:W-:Y:S01]  /*08f0*/  IMAD R73, R21, 0x2, R71 ;  /* 0x0000000215497824 */ /* 0x000fe200078e0247 */
[----:B------:R-:W-:Y:S01]  /*0900*/  LEA R14, P1, R15, R18, 0x1 ;  /* 0x000000120f0e7211 */ /* 0x000fe200078208ff */
[----:B------:R1:W5:Y:S01]  /*0910*/  LDG.E.U16 R46, [R4.64] ;  /* 0x00000004042e7981 */ /* 0x000362000c1e1500 */
[----:B------:R-:W-:Y:S01]  /*0920*/  LEA.HI.X.SX32 R7, R51, R16, 0x1, P0 ;  /* 0x0000001033077211 */ /* 0x000fe200000f0eff */
[----:B------:R-:W-:Y:S01]  /*0930*/  IMAD R75, R21, 0x2, R73 ;  /* 0x00000002154b7824 */ /* 0x000fe200078e0249 */
[----:B0-----:R-:W-:Y:S02]  /*0940*/  LEA R8, P0, R53, R18, 0x1 ;  /* 0x0000001235087211 */ /* 0x001fe400078008ff */
[-C--:B------:R-:W-:Y:S01]  /*0950*/  LEA.HI.X.SX32 R15, R15, R16.reuse, 0x1, P1 ;  /* 0x000000100f0f7211 */ /* 0x080fe200008f0eff */
[----:B------:R0:W5:Y:S01]  /*0960*/  LDG.E.U16 R48, [R6.64] ;  /* 0x0000000406307981 */ /* 0x000162000c1e1500 */
[----:B------:R-:W-:-:S02]  /*0970*/  LEA.HI.X.SX32 R9, R53, R16, 0x1, P0 ;  /* 0x0000001035097211 */ /* 0x000fc400000f0eff */
[----:B------:R-:W-:Y:S01]  /*0980*/  LEA R77, R21, R75, 0x1 ;  /* 0x0000004b154d7211 */ /* 0x000fe200078e08ff */
[----:B------:R0:W5:Y:S01]  /*0990*/  LDG.E.U16 R47, [R14.64] ;  /* 0x000000040e2f7981 */ /* 0x000162000c1e1500 */
[----:B-1----:R-:W-:-:S03]  /*09a0*/  LEA R10, P0, R55, R18, 0x1 ;  /* 0x00000012370a7211 */ /* 0x002fc600078008ff */
[----:B------:R-:W-:Y:S01]  /*09b0*/  IMAD R79, R21, 0x2, R77 ;  /* 0x00000002154f7824 */ /* 0x000fe200078e024d */
[----:B------:R-:W-:Y:S01]  /*09c0*/  LEA.HI.X.SX32 R11, R55, R16, 0x1, P0 ;  /* 0x00000010370b7211 */ /* 0x000fe200000f0eff */
[----:B------:R1:W5:Y:S01]  /*09d0*/  LDG.E.U16 R49, [R8.64] ;  /* 0x0000000408317981 */ /* 0x000362000c1e1500 */
[-C--:B------:R-:W-:Y:S01]  /*09e0*/  LEA R12, P0, R13, R18.reuse, 0x1 ;  /* 0x000000120d0c7211 */ /* 0x080fe200078008ff */
[----:B------:R-:W-:Y:S01]  /*09f0*/  IMAD R81, R21, 0x2, R79 ;  /* 0x0000000215517824 */ /* 0x000fe200078e024f */
[----:B------:R-:W-:Y:S01]  /*0a00*/  LEA R4, P1, R57, R18, 0x1 ;  /* 0x0000001239047211 */ /* 0x000fe200078208ff */
[----:B------:R1:W5:Y:S01]  /*0a10*/  LDG.E.U16 R50, [R10.64] ;  /* 0x000000040a327981 */ /* 0x000362000c1e1500 */
[----:B------:R-:W-:Y:S02]  /*0a20*/  LEA.HI.X.SX32 R13, R13, R16, 0x1, P0 ;  /* 0x000000100d0d7211 */ /* 0x000fe400000f0eff */
[----:B0-----:R-:W-:Y:S02]  /*0a30*/  LEA R6, P0, R59, R18, 0x1 ;  /* 0x000000123b067211 */ /* 0x001fe400078008ff */
[----:B------:R-:W-:Y:S01]  /*0a40*/  LEA.HI.X.SX32 R5, R57, R16, 0x1, P1 ;  /* 0x0000001039057211 */ /* 0x000fe200008f0eff */
[----:B------:R0:W5:Y:S01]  /*0a50*/  LDG.E.U16 R52, [R12.64] ;  /* 0x000000040c347981 */ /* 0x000162000c1e1500 */
[----:B------:R-:W-:-:S02]  /*0a60*/  LEA R14, P1, R63, R18, 0x1 ;  /* 0x000000123f0e7211 */ /* 0x000fc400078208ff */
[----:B------:R-:W-:Y:S01]  /*0a70*/  LEA R83, R21, R81, 0x1 ;  /* 0x0000005115537211 */ /* 0x000fe200078e08ff */
[----:B------:R0:W5:Y:S01]  /*0a80*/  LDG.E.U16 R51, [R4.64] ;  /* 0x0000000404337981 */ /* 0x000162000c1e1500 */
[----:B------:R-:W-:Y:S02]  /*0a90*/  LEA.HI.X.SX32 R7, R59, R16, 0x1, P0 ;  /* 0x000000103b077211 */ /* 0x000fe400000f0eff */
[----:B-1----:R-:W-:Y:S02]  /*0aa0*/  LEA R8, P0, R61, R18, 0x1 ;  /* 0x000000123d087211 */ /* 0x002fe400078008ff */
[-C--:B------:R-:W-:Y:S01]  /*0ab0*/  LEA.HI.X.SX32 R15, R63, R16.reuse, 0x1, P1 ;  /* 0x000000103f0f7211 */ /* 0x080fe200008f0eff */
[----:B------:R-:W-:Y:S01]  /*0ac0*/  IMAD R63, R21, 0x2, R83 ;  /* 0x00000002153f7824 */ /* 0x000fe200078e0253 */
[----:B------:R-:W-:Y:S01]  /*0ad0*/  LEA.HI.X.SX32 R9, R61, R16, 0x1, P0 ;  /* 0x000000103d097211 */ /* 0x000fe200000f0eff */
[----:B------:R1:W5:Y:S01]  /*0ae0*/  LDG.E.U16 R53, [R6.64] ;  /* 0x0000000406357981 */ /* 0x000362000c1e1500 */
[-C--:B------:R-:W-:Y:S01]  /*0af0*/  LEA R10, P0, R65, R18.reuse, 0x1 ;  /* 0x00000012410a7211 */ /* 0x080fe200078008ff */
[----:B------:R-:W-:Y:S01]  /*0b00*/  IMAD R85, R21, 0x2, R63 ;  /* 0x0000000215557824 */ /* 0x000fe200078e023f */
[----:B0-----:R-:W-:Y:S01]  /*0b10*/  LEA R4, P1, R71, R18, 0x1 ;  /* 0x0000001247047211 */ /* 0x001fe200078208ff */
[----:B------:R0:W5:Y:S01]  /*0b20*/  LDG.E.U16 R54, [R8.64] ;  /* 0x0000000408367981 */ /* 0x000162000c1e1500 */
[----:B------:R-:W-:-:S02]  /*0b30*/  LEA.HI.X.SX32 R11, R65, R16, 0x1, P0 ;  /* 0x00000010410b7211 */ /* 0x000fc400000f0eff */
[----:B------:R-:W-:Y:S01]  /*0b40*/  LEA R56, P0, R67, R18, 0x1 ;  /* 0x0000001243387211 */ /* 0x000fe200078008ff */
[----:B------:R0:W5:Y:S01]  /*0b50*/  LDG.E.U16 R55, [R14.64] ;  /* 0x000000040e377981 */ /* 0x000162000c1e1500 */
[-C--:B------:R-:W-:Y:S02]  /*0b60*/  LEA.HI.X.SX32 R5, R71, R16.reuse, 0x1, P1 ;  /* 0x0000001047057211 */ /* 0x080fe400008f0eff */
[----:B------:R-:W-:Y:S01]  /*0b70*/  LEA R71, R21, R85, 0x1 ;  /* 0x0000005515477211 */ /* 0x000fe200078e08ff */
[----:B------:R0:W5:Y:S01]  /*0b80*/  LDG.E.U16 R58, [R10.64] ;  /* 0x000000040a3a7981 */ /* 0x000162000c1e1500 */
[----:B------:R-:W-:Y:S02]  /*0b90*/  LEA.HI.X.SX32 R57, R67, R16, 0x1, P0 ;  /* 0x0000001043397211 */ /* 0x000fe400000f0eff */
[----:B-1----:R-:W-:Y:S01]  /*0ba0*/  LEA R6, P0, R69, R18, 0x1 ;  /* 0x0000001245067211 */ /* 0x002fe200078008ff */
[----:B------:R-:W-:Y:S01]  /*0bb0*/  IMAD R87, R21, 0x2, R71 ;  /* 0x0000000215577824 */ /* 0x000fe200078e0247 */
[----:B------:R1:W5:Y:S02]  /*0bc0*/  LDG.E.U16 R61, [R4.64] ;  /* 0x00000004043d7981 */ /* 0x000364000c1e1500 */
[----:B------:R-:W-:Y:S01]  /*0bd0*/  LEA.HI.X.SX32 R7, R69, R16, 0x1, P0 ;  /* 0x0000001045077211 */ /* 0x000fe200000f0eff */
[----:B------:R-:W-:Y:S01]  /*0be0*/  IMAD R65, R21, 0x2, R87 ;  /* 0x0000000215417824 */ /* 0x000fe200078e0257 */
[C---:B------:R-:W-:Y:S01]  /*0bf0*/  LEA R12, P0, R73.reuse, R18, 0x1 ;  /* 0x00000012490c7211 */ /* 0x040fe200078008ff */
[----:B------:R1:W5:Y:S03]  /*0c00*/  LDG.E.U16 R59, [R56.64] ;  /* 0x00000004383b7981 */ /* 0x000366000c1e1500 */
[----:B------:R-:W-:Y:S01]  /*0c10*/  LEA.HI.X.SX32 R13, R73, R16, 0x1, P0 ;  /* 0x00000010490d7211 */ /* 0x000fe200000f0eff */
[----:B------:R1:W5:Y:S01]  /*0c20*/  LDG.E.U16 R60, [R6.64] ;  /* 0x00000004063c7981 */ /* 0x000362000c1e1500 */
[----:B0-----:R-:W-:-:S02]  /*0c30*/  LEA R8, P0, R75, R18, 0x1 ;  /* 0x000000124b087211 */ /* 0x001fc400078008ff */
[----:B------:R-:W-:Y:S01]  /*0c40*/  LEA R73, R21, R65, 0x1 ;  /* 0x0000004115497211 */ /* 0x000fe200078e08ff */
[----:B------:R0:W5:Y:S01]  /*0c50*/  LDG.E.U16 R62, [R12.64] ;  /* 0x000000040c3e7981 */ /* 0x000162000c1e1500 */
[----:B------:R-:W-:Y:S02]  /*0c60*/  LEA.HI.X.SX32 R9, R75, R16, 0x1, P0 ;  /* 0x000000104b097211 */ /* 0x000fe400000f0eff */
[-C--:B------:R-:W-:Y:S01]  /*0c70*/  LEA R10, P0, R77, R18.reuse, 0x1 ;  /* 0x000000124d0a7211 */ /* 0x080fe200078008ff */
[----:B------:R-:W-:Y:S01]  /*0c80*/  IMAD R75, R21, 0x2, R73 ;  /* 0x00000002154b7824 */ /* 0x000fe200078e0249 */
[----:B-1----:R-:W-:Y:S01]  /*0c90*/  LEA R6, P1, R79, R18, 0x1 ;  /* 0x000000124f067211 */ /* 0x002fe200078208ff */
[----:B------:R1:W5:Y:S01]  /*0ca0*/  LDG.E.U16 R64, [R8.64] ;  /* 0x0000000408407981 */ /* 0x000362000c1e1500 */
[----:B------:R-:W-:Y:S01]  /*0cb0*/  LEA.HI.X.SX32 R11, R77, R16, 0x1, P0 ;  /* 0x000000104d0b7211 */ /* 0x000fe200000f0eff */
[----:B------:R-:W-:Y:S01]  /*0cc0*/  IMAD R77, R21, 0x2, R75 ;  /* 0x00000002154d7824 */ /* 0x000fe200078e024b */
[----:B------:R-:W-:-:S02]  /*0cd0*/  LEA R14, P0, R81, R18, 0x1 ;  /* 0x00000012510e7211 */ /* 0x000fc400078008ff */
[-C--:B------:R-:W-:Y:S01]  /*0ce0*/  LEA.HI.X.SX32 R7, R79, R16.reuse, 0x1, P1 ;  /* 0x000000104f077211 */ /* 0x080fe200008f0eff */
[----:B------:R1:W5:Y:S01]  /*0cf0*/  LDG.E.U16 R66, [R10.64] ;  /* 0x000000040a427981 */ /* 0x000362000c1e1500 */
[----:B------:R-:W-:Y:S02]  /*0d00*/  LEA R69, R21, R77, 0x1 ;  /* 0x0000004d15457211 */ /* 0x000fe400078e08ff */
[----:B------:R-:W-:Y:S01]  /*0d10*/  LEA.HI.X.SX32 R15, R81, R16, 0x1, P0 ;  /* 0x00000010510f7211 */ /* 0x000fe200000f0eff */
[----:B------:R1:W5:Y:S02]  /*0d20*/  LDG.E.U16 R67, [R6.64] ;  /* 0x0000000406437981 */ /* 0x000364000c1e1500 */
[----:B------:R-:W-:Y:S01]  /*0d30*/  IMAD R79, R21, 0x2, R69 ;  /* 0x00000002154f7824 */ /* 0x000fe200078e0245 */
[----:B0-----:R-:W-:Y:S01]  /*0d40*/  LEA R12, P0, R83, R18, 0x1 ;  /* 0x00000012530c7211 */ /* 0x001fe200078008ff */
[----:B------:R0:W5:Y:S02]  /*0d50*/  LDG.E.U16 R68, [R14.64] ;  /* 0x000000040e447981 */ /* 0x000164000c1e1500 */
[----:B------:R-:W-:Y:S01]  /*0d60*/  IMAD R81, R21, 0x2, R79 ;  /* 0x0000000215517824 */ /* 0x000fe200078e024f */
[----:B------:R-:W-:-:S02]  /*0d70*/  LEA.HI.X.SX32 R13, R83, R16, 0x1, P0 ;  /* 0x00000010530d7211 */ /* 0x000fc400000f0eff */
[----:B------:R-:W-:Y:S02]  /*0d80*/  LEA R56, P0, R85, R18, 0x1 ;  /* 0x0000001255387211 */ /* 0x000fe400078008ff */
[----:B------:R-:W-:Y:S01]  /*0d90*/  LEA R83, R21, R81, 0x1 ;  /* 0x0000005115537211 */ /* 0x000fe200078e08ff */
[----:B------:R0:W5:Y:S01]  /*0da0*/  LDG.E.U16 R70, [R12.64] ;  /* 0x000000040c467981 */ /* 0x000162000c1e1500 */
[----:B------:R-:W-:Y:S02]  /*0db0*/  LEA.HI.X.SX32 R57, R85, R16, 0x1, P0 ;  /* 0x0000001055397211 */ /* 0x000fe400000f0eff */
[-C--:B------:R-:W-:Y:S01]  /*0dc0*/  LEA R4, P1, R73, R18.reuse, 0x1 ;  /* 0x0000001249047211 */ /* 0x080fe200078208ff */
[----:B------:R-:W-:Y:S01]  /*0dd0*/  IMAD R85, R21, 0x2, R83 ;  /* 0x0000000215557824 */ /* 0x000fe200078e0253 */
[----:B-1----:R-:W-:Y:S01]  /*0de0*/  LEA R6, P0, R79, R18, 0x1 ;  /* 0x000000124f067211 */ /* 0x002fe200078008ff */
[----:B------:R1:W5:Y:S01]  /*0df0*/  LDG.E.U16 R72, [R56.64] ;  /* 0x0000000438487981 */ /* 0x000362000c1e1500 */
[-C--:B------:R-:W-:Y:S01]  /*0e00*/  LEA.HI.X.SX32 R5, R73, R16.reuse, 0x1, P1 ;  /* 0x0000001049057211 */ /* 0x080fe200008f0eff */
[----:B------:R-:W-:Y:S01]  /*0e10*/  IMAD R73, R21, 0x2, R85 ;  /* 0x0000000215497824 */ /* 0x000fe200078e0255 */
[----:B------:R-:W-:-:S02]  /*0e20*/  LEA.HI.X.SX32 R7, R79, R16, 0x1, P0 ;  /* 0x000000104f077211 */ /* 0x000fc400000f0eff */
[-C--:B------:R-:W-:Y:S01]  /*0e30*/  LEA R10, P0, R71, R18.reuse, 0x1 ;  /* 0x00000012470a7211 */ /* 0x080fe200078008ff */
[----:B------:R1:W5:Y:S01]  /*0e40*/  LDG.E.U16 R76, [R4.64] ;  /* 0x00000004044c7981 */ /* 0x000362000c1e1500 */
[----:B------:R-:W-:Y:S02]  /*0e50*/  LEA R8, P1, R73, R18, 0x1 ;  /* 0x0000001249087211 */ /* 0x000fe400078208ff */
[----:B------:R-:W-:Y:S01]  /*0e60*/  LEA.HI.X.SX32 R11, R71, R16, 0x1, P0 ;  /* 0x00000010470b7211 */ /* 0x000fe200000f0eff */
[----:B------:R1:W5:Y:S01]  /*0e70*/  LDG.E.U16 R78, [R6.64] ;  /* 0x00000004064e7981 */ /* 0x000362000c1e1500 */
[----:B0-----:R-:W-:Y:S02]  /*0e80*/  LEA R14, P0, R81, R18, 0x1 ;  /* 0x00000012510e7211 */ /* 0x001fe400078008ff */
[-C--:B------:R-:W-:Y:S01]  /*0e90*/  LEA.HI.X.SX32 R9, R73, R16.reuse, 0x1, P1 ;  /* 0x0000001049097211 */ /* 0x080fe200008f0eff */
[----:B------:R0:W5:Y:S01]  /*0ea0*/  LDG.E.U16 R71, [R10.64] ;  /* 0x000000040a477981 */ /* 0x000162000c1e1500 */
[----:B------:R-:W-:-:S02]  /*0eb0*/  LEA.HI.X.SX32 R15, R81, R16, 0x1, P0 ;  /* 0x00000010510f7211 */ /* 0x000fc400000f0eff */
[-C--:B------:R-:W-:Y:S01]  /*0ec0*/  LEA R12, P1, R75, R18.reuse, 0x1 ;  /* 0x000000124b0c7211 */ /* 0x080fe200078208ff */
[----:B------:R0:W5:Y:S01]  /*0ed0*/  LDG.E.U16 R80, [R8.64] ;  /* 0x0000000408507981 */ /* 0x000162000c1e1500 */
[----:B------:R-:W-:Y:S02]  /*0ee0*/  LEA R73, R21, R73, 0x1 ;  /* 0x0000004915497211 */ /* 0x000fe400078e08ff */
[----:B-1----:R-:W-:Y:S01]  /*0ef0*/  LEA R6, P0, R87, R18, 0x1 ;  /* 0x0000001257067211 */ /* 0x002fe200078008ff */
[----:B------:R1:W5:Y:S01]  /*0f00*/  LDG.E.U16 R79, [R14.64] ;  /* 0x000000040e4f7981 */ /* 0x000362000c1e1500 */
[-C--:B------:R-:W-:Y:S02]  /*0f10*/  LEA.HI.X.SX32 R13, R75, R16.reuse, 0x1, P1 ;  /* 0x000000104b0d7211 */ /* 0x080fe400008f0eff */
[----:B------:R-:W-:Y:S02]  /*0f20*/  LEA.HI.X.SX32 R7, R87, R16, 0x1, P0 ;  /* 0x0000001057077211 */ /* 0x000fe400000f0eff */
[-C--:B------:R-:W-:Y:S01]  /*0f30*/  LEA R4, P1, R73, R18.reuse, 0x1 ;  /* 0x0000001249047211 */ /* 0x080fe200078208ff */
[----:B------:R1:W5:Y:S01]  /*0f40*/  LDG.E.U16 R75, [R12.64] ;  /* 0x000000040c4b7981 */ /* 0x000362000c1e1500 */
[----:B0-----:R-:W-:-:S02]  /*0f50*/  LEA R10, P0, R83, R18, 0x1 ;  /* 0x00000012530a7211 */ /* 0x001fc400078008ff */
[-C--:B------:R-:W-:Y:S01]  /*0f60*/  LEA.HI.X.SX32 R5, R73, R16.reuse, 0x1, P1 ;  /* 0x0000001049057211 */ /* 0x080fe200008f0eff */
[----:B------:R-:W-:Y:S01]  /*0f70*/  IMAD R73, R21, 0x2, R73 ;  /* 0x0000000215497824 */ /* 0x000fe200078e0249 */
[----:B------:R-:W-:Y:S01]  /*0f80*/  LEA.HI.X.SX32 R11, R83, R16, 0x1, P0 ;  /* 0x00000010530b7211 */ /* 0x000fe200000f0eff */
[----:B------:R0:W5:Y:S01]  /*0f90*/  LDG.E.U16 R74, [R6.64] ;  /* 0x00000004064a7981 */ /* 0x000162000c1e1500 */
[-C--:B------:R-:W-:Y:S02]  /*0fa0*/  LEA R8, P1, R77, R18.reuse, 0x1 ;  /* 0x000000124d087211 */ /* 0x080fe400078208ff */
[----:B-1----:R-:W-:Y:S01]  /*0fb0*/  LEA R14, P0, R63, R18, 0x1 ;  /* 0x000000123f0e7211 */ /* 0x002fe200078008ff */
[----:B------:R1:W5:Y:S01]  /*0fc0*/  LDG.E.U16 R81, [R4.64] ;  /* 0x0000000404517981 */ /* 0x000362000c1e1500 */
[-C--:B------:R-:W-:Y:S02]  /*0fd0*/  LEA.HI.X.SX32 R9, R77, R16.reuse, 0x1, P1 ;  /* 0x000000104d097211 */ /* 0x080fe400008f0eff */
[----:B------:R-:W-:Y:S01]  /*0fe0*/  LEA.HI.X.SX32 R15, R63, R16, 0x1, P0 ;  /* 0x000000103f0f7211 */ /* 0x000fe200000f0eff */
[----:B------:R0:W5:Y:S01]  /*0ff0*/  LDG.E.U16 R10, [R10.64] ;  /* 0x000000040a0a7981 */ /* 0x000162000c1e1500 */
[----:B------:R-:W-:-:S03]  /*1000*/  LEA R12, P1, R73, R18, 0x1 ;  /* 0x00000012490c7211 */ /* 0x000fc600078208ff */
[----:B------:R0:W5:Y:S01]  /*1010*/  LDG.E.U16 R77, [R8.64] ;  /* 0x00000004084d7981 */ /* 0x000162000c1e1500 */
[----:B-1----:R-:W-:Y:S02]  /*1020*/  LEA R4, P0, R65, R18, 0x1 ;  /* 0x0000001241047211 */ /* 0x002fe400078008ff */
[-C--:B------:R-:W-:Y:S01]  /*1030*/  LEA.HI.X.SX32 R13, R73, R16.reuse, 0x1, P1 ;  /* 0x00000010490d7211 */ /* 0x080fe200008f0eff */
[----:B------:R-:W5:Y:S01]  /*1040*/  LDG.E.U16 R14, [R14.64] ;  /* 0x000000040e0e7981 */ /* 0x000f62000c1e1500 */
[----:B------:R-:W-:Y:S02]  /*1050*/  LEA.HI.X.SX32 R5, R65, R16, 0x1, P0 ;  /* 0x0000001041057211 */ /* 0x000fe400000f0eff */
[-C--:B0-----:R-:W-:Y:S01]  /*1060*/  LEA R6, P1, R69, R18.reuse, 0x1 ;  /* 0x0000001245067211 */ /* 0x081fe200078208ff */
[----:B------:R-:W5:Y:S01]  /*1070*/  LDG.E.U16 R12, [R12.64] ;  /* 0x000000040c0c7981 */ /* 0x000f62000c1e1500 */
[----:B------:R-:W-:Y:S02]  /*1080*/  LEA R8, P0, R85, R18, 0x1 ;  /* 0x0000001255087211 */ /* 0x000fe400078008ff */
[-C--:B------:R-:W-:Y:S01]  /*1090*/  LEA.HI.X.SX32 R7, R69, R16.reuse, 0x1, P1 ;  /* 0x0000001045077211 */ /* 0x080fe200008f0eff */
[----:B------:R-:W5:Y:S01]  /*10a0*/  LDG.E.U16 R4, [R4.64] ;  /* 0x0000000404047981 */ /* 0x000f62000c1e1500 */
[----:B------:R-:W-:-:S03]  /*10b0*/  LEA.HI.X.SX32 R9, R85, R16, 0x1, P0 ;  /* 0x0000001055097211 */ /* 0x000fc600000f0eff */
[----:B------:R-:W5:Y:S04]  /*10c0*/  LDG.E.U16 R6, [R6.64] ;  /* 0x0000000406067981 */ /* 0x000f68000c1e1500 */
[----:B------:R-:W5:Y:S01]  /*10d0*/  LDG.E.U16 R8, [R8.64] ;  /* 0x0000000408087981 */ /* 0x000f62000c1e1500 */
[----:B------:R-:W-:-:S05]  /*10e0*/  IMAD R21, R21, 0x2, R73 ;  /* 0x0000000215157824 */ /* 0x000fca00078e0249 */
[----:B------:R-:W-:-:S04]  /*10f0*/  LEA R56, P1, R21, R18, 0x1 ;  /* 0x0000001215387211 */ /* 0x000fc800078208ff */
[----:B------:R-:W-:-:S05]  /*1100*/  LEA.HI.X.SX32 R57, R21, R16, 0x1, P1 ;  /* 0x0000001015397211 */ /* 0x000fca00008f0eff */
[----:B------:R-:W5:Y:S01]  /*1110*/  LDG.E.U16 R56, [R56.64] ;  /* 0x0000000438387981 */ /* 0x000f62000c1e1500 */
[----:B------:R-:W-:Y:S02]  /*1120*/  SHF.R.S32.HI R11, RZ, 0x8, R0 ;  /* 0x00000008ff0b7819 */ /* 0x000fe40000011400 */
[----:B------:R-:W-:Y:S02]  /*1130*/  SHF.L.U32 R16, R3, 0x1, RZ ;  /* 0x0000000103107819 */ /* 0x000fe400000006ff */
[----:B------:R-:W-:-:S04]  /*1140*/  SGXT R3, R11, 0x1 ;  /* 0x000000010b03781a */ /* 0x000fc80000000200 */
[----:B------:R-:W-:Y:S01]  /*1150*/  LOP3.LUT R16, R16, 0x210, R3, 0x78, !PT ;  /* 0x0000021010107812 */ /* 0x000fe200078e7803 */
[----:B------:R-:W-:-:S05]  /*1160*/  IMAD.MOV.U32 R3, RZ, RZ, 0x1 ;  /* 0x00000001ff037424 */ /* 0x000fca00078e00ff */
[----:B------:R-:W-:Y:S02]  /*1170*/  ISETP.LE.AND P0, PT, R3, c[0x0][0x1d0], PT ;  /* 0x0000740003007a0c */ /* 0x000fe40003f03270 */
[C---:B------:R-:W-:Y:S01]  /*1180*/  LOP3.LUT R3, R16.reuse, 0x20, RZ, 0x3c, !PT ;  /* 0x0000002010037812 */ /* 0x040fe200078e3cff */
[----:B--2---:R-:W-:Y:S01]  /*1190*/  STS.U16 [R16], R17 ;  /* 0x0000001110007388 */ /* 0x004fe20000000400 */
[----:B------:R-:W-:-:S03]  /*11a0*/  LOP3.LUT R18, R16, 0x40, RZ, 0x3c, !PT ;  /* 0x0000004010127812 */ /* 0x000fc600078e3cff */
[----:B------:R-:W-:Y:S04]  /*11b0*/  STS.U16 [R16+0x1000], R23 ;  /* 0x0010001710007388 */ /* 0x000fe80000000400 */
[----:B------:R-:W-:Y:S04]  /*11c0*/  STS.U16 [R16+0x2000], R27 ;  /* 0x0020001b10007388 */ /* 0x000fe80000000400 */
[----:B------:R-:W-:Y:S04]  /*11d0*/  STS.U16 [R16+0x3000], R31 ;  /* 0x0030001f10007388 */ /* 0x000fe80000000400 */
[----:B------:R-:W-:Y:S04]  /*11e0*/  STS.U16 [R16+0x4000], R35 ;  /* 0x0040002310007388 */ /* 0x000fe80000000400 */
[----:B---3--:R-:W-:Y:S04]  /*11f0*/  STS.U16 [R16+0x5000], R39 ;  /* 0x0050002710007388 */ /* 0x008fe80000000400 */
[----:B----4-:R-:W-:Y:S01]  /*1200*/  STS.U16 [R16+0x6000], R43 ;  /* 0x0060002b10007388 */ /* 0x010fe20000000400 */
[----:B------:R-:W-:Y:S01]  /*1210*/  IMAD.MOV.U32 R88, RZ, RZ, -0x800000 ;  /* 0xff800000ff587424 */ /* 0x000fe200078e00ff */
[----:B------:R-:W-:Y:S01]  /*1220*/  MOV R98, 0x3f800000 ;  /* 0x3f80000000627802 */ /* 0x000fe20000000f00 */
[----:B------:R-:W-:Y:S01]  /*1230*/  IMAD.MOV.U32 R97, RZ, RZ, 0x3f800000 ;  /* 0x3f800000ff617424 */ /* 0x000fe200078e00ff */
[C---:B------:R-:W-:Y:S01]  /*1240*/  LOP3.LUT R103, R0.reuse, 0x1ff, RZ, 0xc0, !PT ;  /* 0x000001ff00677812 */ /* 0x040fe200078ec0ff */
[----:B------:R-:W-:Y:S01]  /*1250*/  IMAD.MOV.U32 R89, RZ, RZ, -0x800000 ;  /* 0xff800000ff597424 */ /* 0x000fe200078e00ff */
[C---:B------:R-:W-:Y:S01]  /*1260*/  SHF.L.U32 R100, R0.reuse, 0x1, RZ ;  /* 0x0000000100647819 */ /* 0x040fe200000006ff */
[----:B------:R-:W-:Y:S01]  /*1270*/  IMAD.SHL.U32 R99, R0, 0x20, RZ ;  /* 0x0000002000637824 */ /* 0x000fe200078e00ff */
[----:B-----5:R-:W-:Y:S04]  /*1280*/  STS.U16 [R16+0x7000], R47 ;  /* 0x0070002f10007388 */ /* 0x020fe80000000400 */
[----:B------:R-:W-:Y:S04]  /*1290*/  STS.U16 [R16+0x8000], R51 ;  /* 0x0080003310007388 */ /* 0x000fe80000000400 */
        /* <DEDUP_REMOVED lines=22> */
[----:B------:R0:W-:Y:S04]  /*1400*/  STS.U16 [R3+0xf400], R81 ;  /* 0x00f4005103007388 */ /* 0x0001e80000000400 */
[----:B------:R-:W-:Y:S01]  /*1410*/  STS.U16 [R18+0x800], R20 ;  /* 0x0008001412007388 */ /* 0x000fe20000000400 */
[----:B0-----:R-:W-:-:S03]  /*1420*/  LOP3.LUT R3, R16, 0x60, RZ, 0x3c, !PT ;  /* 0x0000006010037812 */ /* 0x001fc600078e3cff */
        /* <DEDUP_REMOVED lines=15> */
[----:B------:R-:W-:Y:S04]  /*1520*/  STS.U16 [R3+0xbc00], R14 ;  /* 0x00bc000e03007388 */ /* 0x000fe80000000400 */
[----:B------:R-:W-:Y:S04]  /*1530*/  STS.U16 [R3+0xcc00], R4 ;  /* 0x00cc000403007388 */ /* 0x000fe80000000400 */
[----:B------:R-:W-:Y:S04]  /*1540*/  STS.U16 [R3+0xdc00], R6 ;  /* 0x00dc000603007388 */ /* 0x000fe80000000400 */
[----:B------:R-:W-:Y:S01]  /*1550*/  STS.U16 [R3+0xec00], R8 ;  /* 0x00ec000803007388 */ /* 0x000fe20000000400 */
[----:B------:R-:W-:Y:S01]  /*1560*/  CS2R R62, SRZ ;  /* 0x00000000003e7805 */ /* 0x000fe2000001ff00 */
[----:B------:R-:W-:Y:S01]  /*1570*/  CS2R R16, SRZ ;  /* 0x0000000000107805 */ /* 0x000fe2000001ff00 */
[----:B0-----:R-:W-:Y:S01]  /*1580*/  CS2R R18, SRZ ;  /* 0x0000000000127805 */ /* 0x001fe2000001ff00 */
[----:B------:R0:W-:Y:S01]  /*1590*/  STS.U16 [R3+0xc00], R22 ;  /* 0x000c001603007388 */ /* 0x0001e20000000400 */
[----:B------:R-:W-:Y:S01]  /*15a0*/  CS2R R20, SRZ ;  /* 0x0000000000147805 */ /* 0x000fe2000001ff00 */
[----:B------:R-:W-:Y:S01]  /*15b0*/  CS2R R24, SRZ ;  /* 0x0000000000187805 */ /* 0x000fe2000001ff00 */
[----:B------:R-:W-:Y:S01]  /*15c0*/  CS2R R28, SRZ ;  /* 0x00000000001c7805 */ /* 0x000fe2000001ff00 */
[----:B------:R1:W-:Y:S01]  /*15d0*/  STS.U16 [R3+0x1c00], R26 ;  /* 0x001c001a03007388 */ /* 0x0003e20000000400 */
[----:B------:R-:W-:Y:S01]  /*15e0*/  CS2R R32, SRZ ;  /* 0x0000000000207805 */ /* 0x000fe2000001ff00 */
[----:B------:R-:W-:Y:S01]  /*15f0*/  CS2R R36, SRZ ;  /* 0x0000000000247805 */ /* 0x000fe2000001ff00 */
[----:B------:R-:W-:Y:S01]  /*1600*/  CS2R R40, SRZ ;  /* 0x0000000000287805 */ /* 0x000fe2000001ff00 */
[----:B------:R2:W-:Y:S01]  /*1610*/  STS.U16 [R3+0x2c00], R30 ;  /* 0x002c001e03007388 */ /* 0x0005e20000000400 */
[----:B------:R-:W-:Y:S01]  /*1620*/  CS2R R44, SRZ ;  /* 0x00000000002c7805 */ /* 0x000fe2000001ff00 */
[----:B0-----:R-:W-:Y:S01]  /*1630*/  CS2R R22, SRZ ;  /* 0x0000000000167805 */ /* 0x001fe2000001ff00 */
[----:B------:R-:W-:Y:S01]  /*1640*/  CS2R R48, SRZ ;  /* 0x0000000000307805 */ /* 0x000fe2000001ff00 */
[----:B------:R0:W-:Y:S01]  /*1650*/  STS.U16 [R3+0x3c00], R34 ;  /* 0x003c002203007388 */ /* 0x0001e20000000400 */
[----:B------:R-:W-:Y:S01]  /*1660*/  CS2R R52, SRZ ;  /* 0x0000000000347805 */ /* 0x000fe2000001ff00 */
[----:B-1----:R-:W-:Y:S01]  /*1670*/  CS2R R26, SRZ ;  /* 0x00000000001a7805 */ /* 0x002fe2000001ff00 */
[----:B------:R-:W-:Y:S01]  /*1680*/  CS2R R58, SRZ ;  /* 0x00000000003a7805 */ /* 0x000fe2000001ff00 */
[----:B------:R1:W-:Y:S01]  /*1690*/  STS.U16 [R3+0x4c00], R38 ;  /* 0x004c002603007388 */ /* 0x0003e20000000400 */
[----:B------:R-:W-:Y:S01]  /*16a0*/  CS2R R68, SRZ ;  /* 0x0000000000447805 */ /* 0x000fe2000001ff00 */
[----:B--2---:R-:W-:Y:S01]  /*16b0*/  CS2R R30, SRZ ;  /* 0x00000000001e7805 */ /* 0x004fe2000001ff00 */
        /* <DEDUP_REMOVED lines=11> */
[----:B--2---:R-:W-:-:S02]  /*1770*/  CS2R R42, SRZ ;  /* 0x00000000002a7805 */ /* 0x004fc4000001ff00 */
[----:B------:R2:W-:Y:S01]  /*1780*/  STS.U16 [R3+0x8c00], R54 ;  /* 0x008c003603007388 */ /* 0x0005e20000000400 */
[----:B0-----:R-:W-:-:S03]  /*1790*/  CS2R R46, SRZ ;  /* 0x00000000002e7805 */ /* 0x001fc6000001ff00 */
[----:B------:R0:W-:Y:S01]  /*17a0*/  STS.U16 [R3+0x9c00], R60 ;  /* 0x009c003c03007388 */ /* 0x0001e20000000400 */
[----:B-1----:R-:W-:-:S03]  /*17b0*/  CS2R R50, SRZ ;  /* 0x0000000000327805 */ /* 0x002fc6000001ff00 */
[----:B------:R1:W-:Y:S01]  /*17c0*/  STS.U16 [R3+0xac00], R66 ;  /* 0x00ac004203007388 */ /* 0x0003e20000000400 */
[----:B--2---:R-:W-:-:S03]  /*17d0*/  CS2R R54, SRZ ;  /* 0x0000000000367805 */ /* 0x004fc6000001ff00 */
[----:B------:R2:W-:Y:S01]  /*17e0*/  STS.U16 [R3+0xfc00], R56 ;  /* 0x00fc003803007388 */ /* 0x0005e20000000400 */
[----:B0-----:R-:W-:Y:S01]  /*17f0*/  CS2R R60, SRZ ;  /* 0x00000000003c7805 */ /* 0x001fe2000001ff00 */
[----:B-1----:R-:W-:Y:S01]  /*1800*/  CS2R R66, SRZ ;  /* 0x0000000000427805 */ /* 0x002fe2000001ff00 */
[----:B--2---:R-:W-:Y:S01]  /*1810*/  CS2R R56, SRZ ;  /* 0x0000000000387805 */ /* 0x004fe2000001ff00 */
[----:B------:R-:W-:Y:S05]  /*1820*/  @!P0 BRA `(.L_x_0) ;  /* 0x0000163000008947 */ /* 0x000fea0003800000 */
[C---:B------:R-:W-:Y:S01]  /*1830*/  LOP3.LUT R4, R0.reuse, 0x7, RZ, 0xc0, !PT ;  /* 0x0000000700047812 */ /* 0x040fe200078ec0ff */
[----:B------:R-:W-:Y:S01]  /*1840*/  IMAD.SHL.U32 R96, R103, 0x2, RZ ;  /* 0x0000000267607824 */ /* 0x000fe200078e00ff */
[C---:B------:R-:W-:Y:S01]  /*1850*/  LOP3.LUT R3, R0.reuse, 0x180, RZ, 0xc0, !PT ;  /* 0x0000018000037812 */ /* 0x040fe200078ec0ff */
[----:B------:R-:W-:Y:S01]  /*1860*/  IMAD.MOV.U32 R17, RZ, RZ, c[0x0][0x1b8] ;  /* 0x00006e00ff117624 */ /* 0x000fe200078e00ff */
[----:B------:R-:W-:Y:S01]  /*1870*/  LOP3.LUT R5, R0, 0x7f, RZ, 0xc0, !PT ;  /* 0x0000007f00057812 */ /* 0x000fe200078ec0ff */
[----:B------:R-:W-:Y:S01]  /*1880*/  IMAD R6, R4, 0x210, RZ ;  /* 0x0000021004067824 */ /* 0x000fe200078e02ff */
[----:B------:R-:W-:Y:S01]  /*1890*/  LOP3.LUT R7, R100, 0x10, RZ, 0xc0, !PT ;  /* 0x0000001064077812 */ /* 0x000fe200078ec0ff */
[----:B------:R-:W-:Y:S01]  /*18a0*/  IMAD.MOV.U32 R98, RZ, RZ, 0x3f800000 ;  /* 0x3f800000ff627424 */ /* 0x000fe200078e00ff */
[----:B------:R-:W-:Y:S01]  /*18b0*/  SHF.R.U32.HI R9, RZ, 0x3, R3 ;  /* 0x00000003ff097819 */ /* 0x000fe20000011603 */
[----:B------:R-:W-:Y:S01]  /*18c0*/  IMAD R3, R2, c[0x0][0x1a0], RZ ;  /* 0x0000680002037a24 */ /* 0x000fe200078e02ff */
[----:B------:R-:W-:Y:S01]  /*18d0*/  LOP3.LUT R11, R7, 0x1e0, R0, 0xf8, !PT ;  /* 0x000001e0070b7812 */ /* 0x000fe200078ef800 */
[----:B------:R-:W-:Y:S01]  /*18e0*/  IMAD R7, R5, c[0x0][0x1a8], RZ ;  /* 0x00006a0005077a24 */ /* 0x000fe200078e02ff */
[----:B------:R-:W-:Y:S01]  /*18f0*/  LOP3.LUT R8, R0, 0xf, RZ, 0xc0, !PT ;  /* 0x0000000f00087812 */ /* 0x000fe200078ec0ff */
[----:B------:R-:W-:Y:S01]  /*1900*/  IMAD R5, R2, c[0x0][0x1b0], RZ ;  /* 0x00006c0002057a24 */ /* 0x000fe200078e02ff */
[----:B------:R-:W-:Y:S01]  /*1910*/  LOP3.LUT R96, R96, R9, RZ, 0x3c, !PT ;  /* 0x0000000960607212 */ /* 0x000fe200078e3cff */
[----:B------:R-:W-:Y:S01]  /*1920*/  IMAD.SHL.U32 R9, R7, 0x2, RZ ;  /* 0x0000000207097824 */ /* 0x000fe200078e00ff */
[----:B------:R-:W-:Y:S01]  /*1930*/  LOP3.LUT R13, R6, R11, RZ, 0x3c, !PT ;  /* 0x0000000b060d7212 */ /* 0x000fe200078e3cff */
[----:B------:R-:W-:Y:S01]  /*1940*/  IMAD R10, R8, c[0x0][0x1b4], RZ ;  /* 0x00006d00080a7a24 */ /* 0x000fe200078e02ff */
[----:B------:R-:W-:Y:S01]  /*1950*/  SHF.L.U32 R6, R3, 0x1, RZ ;  /* 0x0000000103067819 */ /* 0x000fe200000006ff */
[----:B------:R-:W-:Y:S01]  /*1960*/  IMAD.SHL.U32 R8, R5, 0x2, RZ ;  /* 0x0000000205087824 */ /* 0x000fe200078e00ff */
[----:B------:R-:W-:Y:S01]  /*1970*/  LOP3.LUT R11, R0, 0x10, RZ, 0xc0, !PT ;  /* 0x00000010000b7812 */ /* 0x000fe200078ec0ff */
[----:B------:R-:W-:Y:S01]  /*1980*/  IMAD.HI R3, R3, 0x2, RZ ;  /* 0x0000000203037827 */ /* 0x000fe200078e02ff */
[----:B------:R-:W-:Y:S01]  /*1990*/  IADD3 R116, P0, P1, R9, c[0x0][0x168], R6 ;  /* 0x00005a0009747a10 */ /* 0x000fe2000791e006 */
[----:B------:R-:W-:Y:S01]  /*19a0*/  CS2R R60, SRZ ;  /* 0x00000000003c7805 */ /* 0x000fe2000001ff00 */
[----:B------:R-:W-:Y:S01]  /*19b0*/  SHF.L.U32 R14, R11, 0x8, RZ ;  /* 0x000000080b0e7819 */ /* 0x000fe200000006ff */
[C---:B------:R-:W-:Y:S01]  /*19c0*/  IMAD.SHL.U32 R9, R10.reuse, 0x2, RZ ;  /* 0x000000020a097824 */ /* 0x040fe200078e00ff */
[----:B------:R-:W-:Y:S01]  /*19d0*/  MOV R16, c[0x0][0x1a4] ;  /* 0x0000690000107a02 */ /* 0x000fe20000000f00 */
[----:B------:R-:W-:Y:S01]  /*19e0*/  IMAD.HI R6, R7, 0x2, RZ ;  /* 0x0000000207067827 */ /* 0x000fe200078e02ff */
[----:B------:R-:W-:Y:S01]  /*19f0*/  SHF.R.U32.HI R7, RZ, 0x7, R0 ;  /* 0x00000007ff077819 */ /* 0x000fe20000011600 */
[----:B------:R-:W-:Y:S01]  /*1a00*/  CS2R R62, SRZ ;  /* 0x00000000003e7805 */ /* 0x000fe2000001ff00 */
[----:B------:R-:W-:Y:S01]  /*1a10*/  IADD3 R106, P2, P3, R9, c[0x0][0x170], R8 ;  /* 0x00005c00096a7a10 */ /* 0x000fe20007b5e008 */
[----:B------:R-:W-:Y:S01]  /*1a20*/  IMAD.HI R12, R10, 0x2, RZ ;  /* 0x000000020a0c7827 */ /* 0x000fe200078e02ff */
[----:B------:R-:W-:Y:S01]  /*1a30*/  SHF.R.S32.HI R9, RZ, 0x2, R0 ;  /* 0x00000002ff097819 */ /* 0x000fe20000011400 */
[----:B------:R-:W-:Y:S01]  /*1a40*/  CS2R R18, SRZ ;  /* 0x0000000000127805 */ /* 0x000fe2000001ff00 */
[----:B------:R-:W-:Y:S01]  /*1a50*/  SGXT.U32 R7, R7, 0x2 ;  /* 0x000000020707781a */ /* 0x000fe20000000000 */
[----:B------:R-:W-:Y:S01]  /*1a60*/  IMAD.HI R5, R5, 0x2, RZ ;  /* 0x0000000205057827 */ /* 0x000fe200078e02ff */
[----:B------:R-:W-:Y:S01]  /*1a70*/  SGXT R9, R9, 0x1 ;  /* 0x000000010909781a */ /* 0x000fe20000000200 */
[----:B------:R-:W-:Y:S01]  /*1a80*/  CS2R R20, SRZ ;  /* 0x0000000000147805 */ /* 0x000fe2000001ff00 */
[----:B------:R-:W-:Y:S01]  /*1a90*/  MOV R97, 0x3f800000 ;  /* 0x3f80000000617802 */ /* 0x000fe20000000f00 */
[----:B------:R-:W-:Y:S01]  /*1aa0*/  IMAD R15, R11, -0xf0, R14 ;  /* 0xffffff100b0f7824 */ /* 0x000fe200078e020e */
[----:B------:R-:W-:Y:S01]  /*1ab0*/  CS2R R22, SRZ ;  /* 0x0000000000167805 */ /* 0x000fe2000001ff00 */
[----:B------:R-:W-:Y:S01]  /*1ac0*/  IMAD.IADD R10, R14, 0x1, R13 ;  /* 0x000000010e0a7824 */ /* 0x000fe200078e020d */
[----:B------:R-:W-:Y:S01]  /*1ad0*/  IADD3.X R14, R6, c[0x0][0x16c], R3, P0, P1 ;  /* 0x00005b00060e7a10 */ /* 0x000fe200007e2403 */
[----:B------:R-:W-:Y:S01]  /*1ae0*/  IMAD R7, R7, c[0x0][0x1a4], RZ ;  /* 0x0000690007077a24 */ /* 0x000fe200078e02ff */
[----:B------:R-:W-:Y:S01]  /*1af0*/  SHF.R.U32.HI R3, RZ, 0x4, R0 ;  /* 0x00000004ff037819 */ /* 0x000fe20000011600 */
[----:B------:R-:W-:Y:S01]  /*1b00*/  IMAD.MOV.U32 R105, RZ, RZ, -0x800000 ;  /* 0xff800000ff697424 */ /* 0x000fe200078e00ff */
[----:B------:R-:W-:Y:S01]  /*1b10*/  IADD3.X R13, R12, c[0x0][0x174], R5, P2, P3 ;  /* 0x00005d000c0d7a10 */ /* 0x000fe200017e6405 */
[----:B------:R-:W-:Y:S01]  /*1b20*/  IMAD.MOV.U32 R104, RZ, RZ, -0x800000 ;  /* 0xff800000ff687424 */ /* 0x000fe200078e00ff */
[----:B------:R-:W-:Y:S01]  /*1b30*/  SGXT.U32 R3, R3, 0x5 ;  /* 0x000000050303781a */ /* 0x000fe20000000000 */
[----:B------:R-:W-:Y:S01]  /*1b40*/  CS2R R24, SRZ ;  /* 0x0000000000187805 */ /* 0x000fe2000001ff00 */
[C---:B------:R-:W-:Y:S01]  /*1b50*/  LEA.HI R5, R0.reuse, 0x20, RZ, 0x1c ;  /* 0x0000002000057811 */ /* 0x040fe200078fe0ff */
[----:B------:R-:W-:Y:S01]  /*1b60*/  CS2R R26, SRZ ;  /* 0x00000000001a7805 */ /* 0x000fe2000001ff00 */
[----:B------:R-:W-:Y:S01]  /*1b70*/  LOP3.LUT R12, R9, 0x90, RZ, 0xc0, !PT ;  /* 0x00000090090c7812 */ /* 0x000fe200078ec0ff */
[----:B------:R-:W-:Y:S01]  /*1b80*/  IMAD R8, R3, c[0x0][0x1b8], RZ ;  /* 0x00006e0003087a24 */ /* 0x000fe200078e02ff */
[----:B------:R-:W-:Y:S01]  /*1b90*/  LEA.HI R6, R0, 0x60, RZ, 0x1c ;  /* 0x0000006000067811 */ /* 0x000fe200078fe0ff */
[----:B------:R-:W-:Y:S01]  /*1ba0*/  IMAD R9, R5, c[0x0][0x1b8], RZ ;  /* 0x00006e0005097a24 */ /* 0x000fe200078e02ff */
[----:B------:R-:W-:Y:S01]  /*1bb0*/  LOP3.LUT R5, R12, 0x60, R99, 0xf8, !PT ;  /* 0x000000600c057812 */ /* 0x000fe200078ef863 */
[----:B------:R-:W-:Y:S01]  /*1bc0*/  CS2R R28, SRZ ;  /* 0x00000000001c7805 */ /* 0x000fe2000001ff00 */
[----:B------:R-:W-:Y:S01]  /*1bd0*/  LEA R3, R16, R7, 0x2 ;  /* 0x0000000710037211 */ /* 0x000fe200078e10ff */
[----:B------:R-:W-:Y:S01]  /*1be0*/  IMAD R11, R6, c[0x0][0x1b8], RZ ;  /* 0x00006e00060b7a24 */ /* 0x000fe200078e02ff */
[----:B------:R-:W-:Y:S01]  /*1bf0*/  LOP3.LUT R12, R5, 0x10, R100, 0x78, !PT ;  /* 0x00000010050c7812 */ /* 0x000fe200078e7864 */
[----:B------:R-:W-:Y:S01]  /*1c00*/  IMAD R6, R17, 0x40, R8 ;  /* 0x0000004011067824 */ /* 0x000fe200078e0208 */
[-C--:B------:R-:W-:Y:S01]  /*1c10*/  LEA R112, P0, R8, R106.reuse, 0x1 ;  /* 0x0000006a08707211 */ /* 0x080fe200078008ff */
[----:B------:R-:W-:Y:S01]  /*1c20*/  IMAD R5, R16, 0x4, R3 ;  /* 0x0000000410057824 */ /* 0x000fe200078e0203 */
[-C--:B------:R-:W-:Y:S01]  /*1c30*/  LEA R110, P1, R9, R106.reuse, 0x1 ;  /* 0x0000006a096e7211 */ /* 0x080fe200078208ff */
[----:B------:R-:W-:Y:S01]  /*1c40*/  CS2R R30, SRZ ;  /* 0x00000000001e7805 */ /* 0x000fe2000001ff00 */
[-C--:B------:R-:W-:Y:S01]  /*1c50*/  LEA R108, P2, R6, R106.reuse, 0x1 ;  /* 0x0000006a066c7211 */ /* 0x080fe200078408ff */
[----:B------:R-:W-:Y:S01]  /*1c60*/  CS2R R32, SRZ ;  /* 0x0000000000207805 */ /* 0x000fe2000001ff00 */
[----:B------:R-:W-:Y:S01]  /*1c70*/  LEA R106, P3, R11, R106, 0x1 ;  /* 0x0000006a0b6a7211 */ /* 0x000fe200078608ff */
[----:B------:R-:W-:Y:S01]  /*1c80*/  CS2R R34, SRZ ;  /* 0x0000000000227805 */ /* 0x000fe2000001ff00 */
[----:B------:R-:W-:Y:S01]  /*1c90*/  LEA.HI.X.SX32 R113, R8, R13, 0x1, P0 ;  /* 0x0000000d08717211 */ /* 0x000fe200000f0eff */
[----:B------:R-:W-:Y:S01]  /*1ca0*/  CS2R R36, SRZ ;  /* 0x0000000000247805 */ /* 0x000fe2000001ff00 */
[----:B------:R-:W-:Y:S01]  /*1cb0*/  LEA R8, R16, R5, 0x2 ;  /* 0x0000000510087211 */ /* 0x000fe200078e10ff */
[----:B------:R-:W-:Y:S01]  /*1cc0*/  CS2R R38, SRZ ;  /* 0x0000000000267805 */ /* 0x000fe2000001ff00 */
[-C--:B------:R-:W-:Y:S01]  /*1cd0*/  LEA.HI.X.SX32 R111, R9, R13.reuse, 0x1, P1 ;  /* 0x0000000d096f7211 */ /* 0x080fe200008f0eff */
[----:B------:R-:W-:Y:S01]  /*1ce0*/  IMAD R9, R4, 0x110, RZ ;  /* 0x0000011004097824 */ /* 0x000fe200078e02ff */
[-C--:B------:R-:W-:Y:S01]  /*1cf0*/  LEA.HI.X.SX32 R109, R6, R13.reuse, 0x1, P2 ;  /* 0x0000000d066d7211 */ /* 0x080fe200010f0eff */
[----:B------:R-:W-:Y:S01]  /*1d00*/  IMAD.IADD R6, R12, 0x1, R15 ;  /* 0x000000010c067824 */ /* 0x000fe200078e020f */
[----:B------:R-:W-:Y:S01]  /*1d10*/  LEA.HI.X.SX32 R107, R11, R13, 0x1, P3 ;  /* 0x0000000d0b6b7211 */ /* 0x000fe200018f0eff */
[----:B------:R-:W-:Y:S01]  /*1d20*/  CS2R R16, SRZ ;  /* 0x0000000000107805 */ /* 0x000fe2000001ff00 */
[-C--:B------:R-:W-:Y:S01]  /*1d30*/  LEA R122, P0, R7, R116.reuse, 0x1 ;  /* 0x00000074077a7211 */ /* 0x080fe200078008ff */
[----:B------:R-:W-:Y:S01]  /*1d40*/  CS2R R40, SRZ ;  /* 0x0000000000287805 */ /* 0x000fe2000001ff00 */
[-C--:B------:R-:W-:Y:S01]  /*1d50*/  LEA R120, P1, R3, R116.reuse, 0x1 ;  /* 0x0000007403787211 */ /* 0x080fe200078208ff */
[----:B------:R-:W-:Y:S01]  /*1d60*/  CS2R R42, SRZ ;  /* 0x00000000002a7805 */ /* 0x000fe2000001ff00 */
[-C--:B------:R-:W-:Y:S01]  /*1d70*/  LEA R118, P2, R5, R116.reuse, 0x1 ;  /* 0x0000007405767211 */ /* 0x080fe200078408ff */
[----:B------:R-:W-:Y:S01]  /*1d80*/  CS2R R44, SRZ ;  /* 0x00000000002c7805 */ /* 0x000fe2000001ff00 */
[C---:B------:R-:W-:Y:S01]  /*1d90*/  LEA R116, P3, R8.reuse, R116, 0x1 ;  /* 0x0000007408747211 */ /* 0x040fe200078608ff */
[----:B------:R-:W-:Y:S01]  /*1da0*/  CS2R R46, SRZ ;  /* 0x00000000002e7805 */ /* 0x000fe2000001ff00 */
[-C--:B------:R-:W-:Y:S01]  /*1db0*/  LEA.HI.X.SX32 R123, R7, R14.reuse, 0x1, P0 ;  /* 0x0000000e077b7211 */ /* 0x080fe200000f0eff */
[----:B------:R-:W-:Y:S01]  /*1dc0*/  CS2R R48, SRZ ;  /* 0x0000000000307805 */ /* 0x000fe2000001ff00 */
[-C--:B------:R-:W-:Y:S01]  /*1dd0*/  LEA.HI.X.SX32 R117, R8, R14.reuse, 0x1, P3 ;  /* 0x0000000e08757211 */ /* 0x080fe200018f0eff */
[----:B------:R-:W-:Y:S01]  /*1de0*/  CS2R R50, SRZ ;  /* 0x0000000000327805 */ /* 0x000fe2000001ff00 */
[----:B------:R-:W-:Y:S01]  /*1df0*/  SHF.R.S32.HI R8, RZ, 0x6, R0 ;  /* 0x00000006ff087819 */ /* 0x000fe20000011400 */
[----:B------:R-:W-:Y:S01]  /*1e00*/  CS2R R52, SRZ ;  /* 0x0000000000347805 */ /* 0x000fe2000001ff00 */
[-C--:B------:R-:W-:Y:S01]  /*1e10*/  LEA.HI.X.SX32 R121, R3, R14.reuse, 0x1, P1 ;  /* 0x0000000e03797211 */ /* 0x080fe200008f0eff */
[----:B------:R-:W-:Y:S01]  /*1e20*/  IMAD.MOV.U32 R3, RZ, RZ, RZ ;  /* 0x000000ffff037224 */ /* 0x000fe200078e00ff */
[----:B------:R-:W-:Y:S01]  /*1e30*/  SGXT R8, R8, 0x1 ;  /* 0x000000010808781a */ /* 0x000fe20000000200 */
[----:B------:R-:W-:Y:S01]  /*1e40*/  CS2R R54, SRZ ;  /* 0x0000000000367805 */ /* 0x000fe2000001ff00 */
[----:B------:R-:W-:Y:S01]  /*1e50*/  LEA.HI.X.SX32 R119, R5, R14, 0x1, P2 ;  /* 0x0000000e05777211 */ /* 0x000fe200010f0eff */
[----:B------:R-:W-:Y:S01]  /*1e60*/  IMAD.MOV.U32 R5, RZ, RZ, RZ ;  /* 0x000000ffff057224 */ /* 0x000fe200078e00ff */
[----:B------:R-:W-:Y:S01]  /*1e70*/  LOP3.LUT R11, R8, 0x90, RZ, 0xc0, !PT ;  /* 0x00000090080b7812 */ /* 0x000fe200078ec0ff */
[----:B------:R-:W-:Y:S01]  /*1e80*/  CS2R R56, SRZ ;  /* 0x0000000000387805 */ /* 0x000fe2000001ff00 */
[--C-:B------:R-:W-:Y:S01]  /*1e90*/  LOP3.LUT R8, R9, 0x30, R100.reuse, 0x78, !PT ;  /* 0x0000003009087812 */ /* 0x100fe200078e7864 */
[----:B------:R-:W-:Y:S01]  /*1ea0*/  CS2R R58, SRZ ;  /* 0x00000000003a7805 */ /* 0x000fe2000001ff00 */
[----:B------:R-:W-:Y:S01]  /*1eb0*/  LOP3.LUT R9, R11, 0x37e, R100, 0x78, !PT ;  /* 0x0000037e0b097812 */ /* 0x000fe200078e7864 */
[----:B------:R-:W-:Y:S01]  /*1ec0*/  CS2R R68, SRZ ;  /* 0x0000000000447805 */ /* 0x000fe2000001ff00 */
[----:B------:R-:W-:Y:S01]  /*1ed0*/  MOV R7, RZ ;  /* 0x000000ff00077202 */ /* 0x000fe20000000f00 */
[----:B------:R-:W-:Y:S01]  /*1ee0*/  CS2R R70, SRZ ;  /* 0x0000000000467805 */ /* 0x000fe2000001ff00 */
[----:B------:R-:W-:Y:S01]  /*1ef0*/  CS2R R64, SRZ ;  /* 0x0000000000407805 */ /* 0x000fe2000001ff00 */
[----:B------:R-:W-:Y:S01]  /*1f00*/  CS2R R66, SRZ ;  /* 0x0000000000427805 */ /* 0x000fe2000001ff00 */
[----:B------:R-:W-:Y:S01]  /*1f10*/  CS2R R76, SRZ ;  /* 0x00000000004c7805 */ /* 0x000fe2000001ff00 */
[----:B------:R-:W-:Y:S01]  /*1f20*/  CS2R R78, SRZ ;  /* 0x00000000004e7805 */ /* 0x000fe2000001ff00 */
[----:B------:R-:W-:Y:S01]  /*1f30*/  CS2R R72, SRZ ;  /* 0x0000000000487805 */ /* 0x000fe2000001ff00 */
[----:B------:R-:W-:Y:S01]  /*1f40*/  CS2R R74, SRZ ;  /* 0x00000000004a7805 */ /* 0x000fe2000001ff00 */
[----:B------:R-:W-:-:S02]  /*1f50*/  LOP3.LUT R11, R96, 0x40, RZ, 0x3c, !PT ;  /* 0x00000040600b7812 */ /* 0x000fc400078e3cff */
[----:B------:R-:W-:Y:S02]  /*1f60*/  LOP3.LUT R4, R8, 0x40, RZ, 0x3c, !PT ;  /* 0x0000004008047812 */ /* 0x000fe400078e3cff */
.L_x_1:
[----:B------:R-:W-:-:S04]  /*1f70*/  IMAD.WIDE R14, R7, 0x2, R122 ;  /* 0x00000002070e7825 */ /* 0x000fc800078e027a */
[C---:B------:R-:W-:Y:S01]  /*1f80*/  IMAD.WIDE R12, R7.reuse, 0x2, R118 ;  /* 0x00000002070c7825 */ /* 0x040fe200078e0276 */
[----:B------:R-:W2:Y:S03]  /*1f90*/  LDG.E.U16 R115, [R14.64] ;  /* 0x000000040e737981 */ /* 0x000ea6000c1e1500 */
[C---:B------:R-:W-:Y:S01]  /*1fa0*/  IMAD.WIDE R80, R7.reuse, 0x2, R120 ;  /* 0x0000000207507825 */ /* 0x040fe200078e0278 */
[----:B------:R-:W3:Y:S03]  /*1fb0*/  LDG.E.U16 R125, [R12.64] ;  /* 0x000000040c7d7981 */ /* 0x000ee6000c1e1500 */
[----:B------:R-:W-:Y:S01]  /*1fc0*/  IMAD.WIDE R92, R7, 0x2, R116 ;  /* 0x00000002075c7825 */ /* 0x000fe200078e0274 */
[----:B------:R-:W4:Y:S04]  /*1fd0*/  LDG.E.U16 R114, [R80.64] ;  /* 0x0000000450727981 */ /* 0x000f28000c1e1500 */
[----:B------:R-:W5:Y:S04]  /*1fe0*/  LDG.E.U16 R124, [R92.64] ;  /* 0x000000045c7c7981 */ /* 0x000f68000c1e1500 */
[----:B------:R-:W-:Y:S06]  /*1ff0*/  BAR.SYNC.DEFER_BLOCKING 0x0 ;  /* 0x0000000000007b1d */ /* 0x000fec0000010000 */
[----:B--2---:R-:W-:Y:S04]  /*2000*/  STS.U16 [R96+0x10000], R115 ;  /* 0x0100007360007388 */ /* 0x004fe80000000400 */
[----:B---3--:R-:W-:Y:S04]  /*2010*/  STS.U16 [R96+0x10800], R125 ;  /* 0x0108007d60007388 */ /* 0x008fe80000000400 */
[----:B----4-:R-:W-:Y:S04]  /*2020*/  STS.U16 [R11+0x10400], R114 ;  /* 0x010400720b007388 */ /* 0x010fe80000000400 */
[----:B-----5:R-:W-:Y:S04]  /*2030*/  STS.U16 [R11+0x10c00], R124 ;  /* 0x010c007c0b007388 */ /* 0x020fe80000000400 */
[----:B------:R-:W-:Y:S06]  /*2040*/  BAR.SYNC.DEFER_BLOCKING 0x0 ;  /* 0x0000000000007b1d */ /* 0x000fec0000010000 */
[----:B------:R-:W-:Y:S04]  /*2050*/  LDSM.16.MT88.4 R84, [R10] ;  /* 0x000000000a54783b */ /* 0x000fe80000004200 */
[----:B------:R-:W0:Y:S04]  /*2060*/  LDSM.16.M88.4 R88, [R8+0x10000] ;  /* 0x010000000858783b */ /* 0x000e280000000200 */
[----:B------:R-:W1:Y:S04]  /*2070*/  LDSM.16.M88.4 R12, [R8+0x10800] ;  /* 0x01080000080c783b */ /* 0x000e680000000200 */
[----:B------:R-:W2:Y:S01]  /*2080*/  LDSM.16.MT88.4 R80, [R10+0x2000] ;  /* 0x002000000a50783b */ /* 0x000ea20000004200 */
[C---:B0-----:R-:W-:Y:S08]  /*2090*/  HMMA.16816.F32.BF16 R92, R84.reuse, R88, RZ ;  /* 0x00000058545c723c */ /* 0x041ff000000418ff */
[----:B-1----:R-:W-:Y:S11]  /*20a0*/  HMMA.16816.F32.BF16 R84, R84, R12, RZ ;  /* 0x0000000c5454723c */ /* 0x002ff600000418ff */
[----:B------:R-:W-:Y:S05]  /*20b0*/  @!UPT UIADD3 URZ, URZ, URZ, URZ ;  /* 0x0000003f3f3ff290 */ /* 0x000fea000fffe03f */
[C---:B--2---:R-:W-:Y:S01]  /*20c0*/  HMMA.16816.F32.BF16 R88, R80.reuse, R90, R92 ;  /* 0x0000005a5058723c */ /* 0x044fe2000004185c */
[----:B------:R-:W-:Y:S07]  /*20d0*/  LDSM.16.M88.4 R92, [R4+0x10800] ;  /* 0x01080000045c783b */ /* 0x000fee0000000200 */
[----:B------:R-:W-:Y:S01]  /*20e0*/  HMMA.16816.F32.BF16 R80, R80, R14, R84 ;  /* 0x0000000e5050723c */ /* 0x000fe20000041854 */
[----:B------:R-:W0:Y:S04]  /*20f0*/  LDSM.16.MT88.4 R84, [R10+0x4000] ;  /* 0x004000000a54783b */ /* 0x000e280000004200 */
[----:B------:R-:W1:Y:S11]  /*2100*/  LDSM.16.M88.4 R12, [R4+0x10000] ;  /* 0x01000000040c783b */ /* 0x000e760000000200 */
[----:B------:R-:W-:Y:S08]  /*2110*/  @!UPT UIADD3 URZ, URZ, URZ, URZ ;  /* 0x0000003f3f3ff290 */ /* 0x000ff0000fffe03f */
[C---:B0-----:R-:W-:Y:S08]  /*2120*/  HMMA.16816.F32.BF16 R80, R84.reuse, R92, R80 ;  /* 0x0000005c5450723c */ /* 0x041ff00000041850 */
[----:B-1----:R-:W-:Y:S01]  /*2130*/  HMMA.16816.F32.BF16 R88, R84, R12, R88 ;  /* 0x0000000c5458723c */ /* 0x002fe20000041858 */
[----:B------:R-:W0:Y:S11]  /*2140*/  LDSM.16.MT88.4 R84, [R10+0x6000] ;  /* 0x006000000a54783b */ /* 0x000e360000004200 */
[----:B------:R-:W-:Y:S11]  /*2150*/  @!UPT UIADD3 URZ, URZ, URZ, URZ ;  /* 0x0000003f3f3ff290 */ /* 0x000ff6000fffe03f */
[----:B------:R-:W-:Y:S01]  /*2160*/  @!UPT UIADD3 URZ, URZ, URZ, URZ ;  /* 0x0000003f3f3ff290 */ /* 0x000fe2000fffe03f */
[C---:B0-----:R-:W-:Y:S01]  /*2170*/  HMMA.16816.F32.BF16 R12, R84.reuse, R14, R88 ;  /* 0x0000000e540c723c */ /* 0x041fe20000041858 */
        /* <DEDUP_REMOVED lines=13> */
[----:B------:R-:W-:Y:S04]  /*2250*/  LDSM.16.MT88.4 R84, [R10+0xc000] ;  /* 0x00c000000a54783b */ /* 0x000fe80000004200 */
[----:B------:R-:W0:Y:S01]  /*2260*/  LDSM.16.M88.4 R88, [R4+0x10880] ;  /* 0x010880000458783b */ /* 0x000e220000000200 */
[----:B------:R-:W-:-:S04]  /*2270*/  IMAD.WIDE R124, R3, 0x2, R112 ;  /* 0x00000002037c7825 */ /* 0x000fc800078e0270 */
[C---:B------:R-:W-:Y:S02]  /*2280*/  IMAD.WIDE R114, R3.reuse, 0x2, R108 ;  /* 0x0000000203727825 */ /* 0x040fe400078e026c */
[----:B------:R1:W2:Y:S11]  /*2290*/  LDG.E.U16 R124, [R124.64] ;  /* 0x000000047c7c7981 */ /* 0x0002b6000c1e1500 */
[----:B------:R-:W-:Y:S01]  /*22a0*/  @!UPT UIADD3 URZ, URZ, URZ, URZ ;  /* 0x0000003f3f3ff290 */ /* 0x000fe2000fffe03f */
[----:B0-----:R-:W-:Y:S07]  /*22b0*/  HMMA.16816.F32.BF16 R92, R84, R88, R92 ;  /* 0x00000058545c723c */ /* 0x001fee000004185c */
[----:B------:R-:W-:-:S05]  /*22c0*/  IMAD.WIDE R88, R3, 0x2, R110 ;  /* 0x0000000203587825 */ /* 0x000fca00078e026e */
[----:B-1----:R0:W3:Y:S01]  /*22d0*/  LDG.E.U16 R125, [R88.64] ;  /* 0x00000004587d7981 */ /* 0x0020e2000c1e1500 */
[----:B------:R-:W-:Y:S03]  /*22e0*/  HMMA.16816.F32.BF16 R12, R84, R80, R12 ;  /* 0x00000050540c723c */ /* 0x000fe6000004180c */
[----:B------:R1:W4:Y:S04]  /*22f0*/  LDG.E.U16 R81, [R114.64] ;  /* 0x0000000472517981 */ /* 0x000328000c1e1500 */
[----:B------:R-:W5:Y:S01]  /*2300*/  LDSM.16.MT88.4 R84, [R10+0xe000] ;  /* 0x00e000000a54783b */ /* 0x000f620000004200 */
[----:B0-----:R-:W-:-:S05]  /*2310*/  IMAD.WIDE R88, R3, 0x2, R106 ;  /* 0x0000000203587825 */ /* 0x001fca00078e026a */
[----:B------:R0:W4:Y:S04]  /*2320*/  LDG.E.U16 R80, [R88.64] ;  /* 0x0000000458507981 */ /* 0x000128000c1e1500 */
[----:B------:R-:W-:Y:S07]  /*2330*/  BAR.SYNC.DEFER_BLOCKING 0x0 ;  /* 0x0000000000007b1d */ /* 0x000fee0000010000 */
[C---:B-----5:R-:W-:Y:S08]  /*2340*/  HMMA.16816.F32.BF16 R12, R84.reuse, R82, R12 ;  /* 0x00000052540c723c */ /* 0x060ff0000004180c */
[----:B------:R-:W-:Y:S11]  /*2350*/  HMMA.16816.F32.BF16 R92, R84, R90, R92 ;  /* 0x0000005a545c723c */ /* 0x000ff6000004185c */
[----:B------:R-:W-:Y:S05]  /*2360*/  @!UPT UIADD3 URZ, URZ, URZ, URZ ;  /* 0x0000003f3f3ff290 */ /* 0x000fea000fffe03f */
[----:B------:R-:W-:Y:S02]  /*2370*/  FMUL R82, R12, c[0x0][0x188] ;  /* 0x000062000c527a20 */ /* 0x000fe40000400000 */
[----:B------:R-:W-:-:S05]  /*2380*/  FMUL R83, R13, c[0x0][0x188] ;  /* 0x000062000d537a20 */ /* 0x000fca0000400000 */
[----:B------:R-:W-:Y:S01]  /*2390*/  FMNMX R83, R82, R83, !PT ;  /* 0x0000005352537209 */ /* 0x000fe20007800000 */
[----:B------:R-:W-:-:S05]  /*23a0*/  FMUL R82, R92, c[0x0][0x188] ;  /* 0x000062005c527a20 */ /* 0x000fca0000400000 */
[----:B------:R-:W-:Y:S01]  /*23b0*/  FMNMX R83, R82, R83, !PT ;  /* 0x0000005352537209 */ /* 0x000fe20007800000 */
[----:B------:R-:W-:-:S05]  /*23c0*/  FMUL R82, R93, c[0x0][0x188] ;  /* 0x000062005d527a20 */ /* 0x000fca0000400000 */
[----:B------:R-:W-:Y:S01]  /*23d0*/  FMNMX R84, R82, R83, !PT ;  /* 0x0000005352547209 */ /* 0x000fe20007800000 */
[----:B------:R-:W-:Y:S02]  /*23e0*/  FMUL R82, R14, c[0x0][0x188] ;  /* 0x000062000e527a20 */ /* 0x000fe40000400000 */
[----:B------:R-:W-:-:S05]  /*23f0*/  FMUL R83, R15, c[0x0][0x188] ;  /* 0x000062000f537a20 */ /* 0x000fca0000400000 */
[----:B------:R-:W-:Y:S01]  /*2400*/  FMNMX R83, R82, R83, !PT ;  /* 0x0000005352537209 */ /* 0x000fe20007800000 */
[----:B------:R-:W-:-:S05]  /*2410*/  FMUL R82, R94, c[0x0][0x188] ;  /* 0x000062005e527a20 */ /* 0x000fca0000400000 */
[----:B------:R-:W-:Y:S01]  /*2420*/  FMNMX R83, R82, R83, !PT ;  /* 0x0000005352537209 */ /* 0x000fe20007800000 */
[----:B------:R-:W-:Y:S01]  /*2430*/  FMUL R82, R95, c[0x0][0x188] ;  /* 0x000062005f527a20 */ /* 0x000fe20000400000 */
[----:B------:R-:W5:Y:S04]  /*2440*/  SHFL.BFLY PT, R85, R84, 0x2, 0x1f ;  /* 0x0c401f0054557f89 */ /* 0x000f6800000e0000 */
[----:B------:R-:W-:-:S05]  /*2450*/  FMNMX R83, R82, R83, !PT ;  /* 0x0000005352537209 */ /* 0x000fca0007800000 */
[----:B------:R-:W0:Y:S01]  /*2460*/  SHFL.BFLY PT, R82, R83, 0x2, 0x1f ;  /* 0x0c401f0053527f89 */ /* 0x000e2200000e0000 */
[----:B-----5:R-:W-:-:S05]  /*2470*/  FMNMX R85, R84, R85, !PT ;  /* 0x0000005554557209 */ /* 0x020fca0007800000 */
[----:B------:R-:W5:Y:S01]  /*2480*/  SHFL.BFLY PT, R86, R85, 0x1, 0x1f ;  /* 0x0c201f0055567f89 */ /* 0x000f6200000e0000 */
[----:B0-----:R-:W-:-:S05]  /*2490*/  FMNMX R82, R83, R82, !PT ;  /* 0x0000005253527209 */ /* 0x001fca0007800000 */
[----:B------:R-:W0:Y:S01]  /*24a0*/  SHFL.BFLY PT, R87, R82, 0x1, 0x1f ;  /* 0x0c201f0052577f89 */ /* 0x000e2200000e0000 */
[----:B-----5:R-:W-:-:S04]  /*24b0*/  FMNMX R86, R85, R86, !PT ;  /* 0x0000005655567209 */ /* 0x020fc80007800000 */
[----:B------:R-:W-:Y:S02]  /*24c0*/  FMNMX R88, R86, R105, !PT ;  /* 0x0000006956587209 */ /* 0x000fe40007800000 */
[----:B0-----:R-:W-:-:S03]  /*24d0*/  FMNMX R87, R82, R87, !PT ;  /* 0x0000005752577209 */ /* 0x001fc60007800000 */
[----:B------:R-:W-:Y:S01]  /*24e0*/  FFMA R12, R12, c[0x0][0x188], -R88 ;  /* 0x000062000c0c7a23 */ /* 0x000fe20000000858 */
[----:B------:R-:W-:-:S03]  /*24f0*/  FMNMX R89, R87, R104, !PT ;  /* 0x0000006857597209 */ /* 0x000fc60007800000 */
[----:B------:R-:W-:Y:S02]  /*2500*/  FMUL R12, R12, 1.4426950216293334961 ;  /* 0x3fb8aa3b0c0c7820 */ /* 0x000fe40000400000 */
[--C-:B------:R-:W-:Y:S02]  /*2510*/  FFMA R92, R92, c[0x0][0x188], -R88.reuse ;  /* 0x000062005c5c7a23 */ /* 0x100fe40000000858 */
[--C-:B------:R-:W-:Y:S01]  /*2520*/  FFMA R93, R93, c[0x0][0x188], -R88.reuse ;  /* 0x000062005d5d7a23 */ /* 0x100fe20000000858 */
[----:B-1----:R0:W-:Y:S01]  /*2530*/  MUFU.EX2 R114, R12 ;  /* 0x0000000c00727308 */ /* 0x0021e20000000800 */
[--C-:B------:R-:W-:Y:S02]  /*2540*/  FFMA R94, R94, c[0x0][0x188], -R89.reuse ;  /* 0x000062005e5e7a23 */ /* 0x100fe40000000859 */
[----:B------:R-:W-:Y:S02]  /*2550*/  FFMA R95, R95, c[0x0][0x188], -R89 ;  /* 0x000062005f5f7a23 */ /* 0x000fe40000000859 */
[----:B------:R-:W-:-:S02]  /*2560*/  FFMA R13, R13, c[0x0][0x188], -R88 ;  /* 0x000062000d0d7a23 */ /* 0x000fc40000000858 */
[----:B------:R-:W-:Y:S02]  /*2570*/  FADD R82, -R88, R105 ;  /* 0x0000006958527221 */ /* 0x000fe40000000100 */
[--C-:B------:R-:W-:Y:S02]  /*2580*/  FFMA R14, R14, c[0x0][0x188], -R89.reuse ;  /* 0x000062000e0e7a23 */ /* 0x100fe40000000859 */
[----:B------:R-:W-:Y:S02]  /*2590*/  FFMA R15, R15, c[0x0][0x188], -R89 ;  /* 0x000062000f0f7a23 */ /* 0x000fe40000000859 */
[----:B0-----:R-:W-:Y:S02]  /*25a0*/  FADD R12, -R89, R104 ;  /* 0x00000068590c7221 */ /* 0x001fe40000000100 */
[----:B------:R-:W-:Y:S02]  /*25b0*/  FMUL R92, R92, 1.4426950216293334961 ;  /* 0x3fb8aa3b5c5c7820 */ /* 0x000fe40000400000 */
[----:B------:R-:W-:-:S02]  /*25c0*/  FMUL R93, R93, 1.4426950216293334961 ;  /* 0x3fb8aa3b5d5d7820 */ /* 0x000fc40000400000 */
[----:B------:R-:W-:Y:S02]  /*25d0*/  FMUL R94, R94, 1.4426950216293334961 ;  /* 0x3fb8aa3b5e5e7820 */ /* 0x000fe40000400000 */
[----:B------:R-:W-:Y:S02]  /*25e0*/  FMUL R95, R95, 1.4426950216293334961 ;  /* 0x3fb8aa3b5f5f7820 */ /* 0x000fe40000400000 */
[----:B------:R-:W-:Y:S02]  /*25f0*/  FMUL R13, R13, 1.4426950216293334961 ;  /* 0x3fb8aa3b0d0d7820 */ /* 0x000fe40000400000 */
[----:B------:R-:W-:Y:S02]  /*2600*/  FMUL R82, R82, 1.4426950216293334961 ;  /* 0x3fb8aa3b52527820 */ /* 0x000fe40000400000 */
[----:B------:R-:W-:Y:S02]  /*2610*/  FMUL R14, R14, 1.4426950216293334961 ;  /* 0x3fb8aa3b0e0e7820 */ /* 0x000fe40000400000 */
[----:B------:R-:W-:-:S02]  /*2620*/  FMUL R15, R15, 1.4426950216293334961 ;  /* 0x3fb8aa3b0f0f7820 */ /* 0x000fc40000400000 */
[----:B------:R-:W-:Y:S01]  /*2630*/  FMUL R12, R12, 1.4426950216293334961 ;  /* 0x3fb8aa3b0c0c7820 */ /* 0x000fe20000400000 */
[----:B------:R-:W-:Y:S01]  /*2640*/  MUFU.EX2 R115, R13 ;  /* 0x0000000d00737308 */ /* 0x000fe20000000800 */
[----:B--2---:R0:W-:Y:S07]  /*2650*/  STS.U16 [R9+0x10000], R124 ;  /* 0x0100007c09007388 */ /* 0x0041ee0000000400 */
[----:B------:R-:W-:Y:S01]  /*2660*/  MUFU.EX2 R92, R92 ;  /* 0x0000005c005c7308 */ /* 0x000fe20000000800 */
[----:B---3--:R-:W-:Y:S04]  /*2670*/  STS.U16 [R9+0x10400], R125 ;  /* 0x0104007d09007388 */ /* 0x008fe80000000400 */
[----:B----4-:R-:W-:Y:S04]  /*2680*/  STS.U16 [R9+0x10800], R81 ;  /* 0x0108005109007388 */ /* 0x010fe80000000400 */
[----:B------:R1:W-:Y:S04]  /*2690*/  STS.U16 [R9+0x10c00], R80 ;  /* 0x010c005009007388 */ /* 0x0003e80000000400 */
[----:B------:R-:W-:Y:S06]  /*26a0*/  BAR.SYNC.DEFER_BLOCKING 0x0 ;  /* 0x0000000000007b1d */ /* 0x000fec0000010000 */
[----:B------:R-:W-:Y:S01]  /*26b0*/  MUFU.EX2 R93, R93 ;  /* 0x0000005d005d7308 */ /* 0x000fe20000000800 */
[----:B------:R-:W2:Y:S07]  /*26c0*/  LDSM.16.M88.4 R84, [R6+0x10000] ;  /* 0x010000000654783b */ /* 0x000eae0000000200 */
[----:B------:R-:W3:Y:S08]  /*26d0*/  MUFU.EX2 R91, R82 ;  /* 0x00000052005b7308 */ /* 0x000ef00000000800 */
[----:B------:R-:W-:Y:S08]  /*26e0*/  MUFU.EX2 R105, R14 ;  /* 0x0000000e00697308 */ /* 0x000ff00000000800 */
[----:B0-----:R-:W0:Y:S08]  /*26f0*/  MUFU.EX2 R124, R15 ;  /* 0x0000000f007c7308 */ /* 0x001e300000000800 */
[----:B------:R-:W-:Y:S08]  /*2700*/  MUFU.EX2 R94, R94 ;  /* 0x0000005e005e7308 */ /* 0x000ff00000000800 */
[----:B------:R4:W5:Y:S08]  /*2710*/  MUFU.EX2 R90, R12 ;  /* 0x0000000c005a7308 */ /* 0x0009700000000800 */
[----:B------:R-:W2:Y:S01]  /*2720*/  MUFU.EX2 R95, R95 ;  /* 0x0000005f005f7308 */ /* 0x000ea20000000800 */
[----:B----4-:R-:W4:Y:S01]  /*2730*/  LDSM.16.M88.4 R12, [R6+0x10200] ;  /* 0x01020000060c783b */ /* 0x010f220000000200 */
[----:B---3--:R-:W-:Y:S01]  /*2740*/  FMUL R60, R91, R60 ;  /* 0x0000003c5b3c7220 */ /* 0x008fe20000400000 */
[----:B-1----:R-:W-:Y:S01]  /*2750*/  F2FP.BF16.PACK_AB R80, R115, R114 ;  /* 0x000000727350723e */ /* 0x002fe200000010ff */
[C---:B------:R-:W-:Y:S01]  /*2760*/  FMUL R61, R91.reuse, R61 ;  /* 0x0000003d5b3d7220 */ /* 0x040fe20000400000 */
[----:B0-----:R-:W-:Y:S01]  /*2770*/  F2FP.BF16.PACK_AB R81, R124, R105 ;  /* 0x000000697c51723e */ /* 0x001fe200000010ff */
[----:B------:R-:W-:Y:S01]  /*2780*/  FMUL R16, R91, R16 ;  /* 0x000000105b107220 */ /* 0x000fe20000400000 */
[----:B------:R-:W-:Y:S01]  /*2790*/  F2FP.BF16.PACK_AB R82, R93, R92 ;  /* 0x0000005c5d52723e */ /* 0x000fe200000010ff */
[----:B-----5:R-:W-:-:S02]  /*27a0*/  FMUL R62, R90, R62 ;  /* 0x0000003e5a3e7220 */ /* 0x020fc40000400000 */
[C---:B------:R-:W-:Y:S02]  /*27b0*/  FMUL R63, R90.reuse, R63 ;  /* 0x0000003f5a3f7220 */ /* 0x040fe40000400000 */
[----:B------:R-:W-:Y:S02]  /*27c0*/  FMUL R17, R91, R17 ;  /* 0x000000115b117220 */ /* 0x000fe40000400000 */
[C---:B------:R-:W-:Y:S01]  /*27d0*/  FMUL R18, R90.reuse, R18 ;  /* 0x000000125a127220 */ /* 0x040fe20000400000 */
[----:B--2---:R-:W-:Y:S01]  /*27e0*/  F2FP.BF16.PACK_AB R83, R95, R94 ;  /* 0x0000005e5f53723e */ /* 0x004fe200000010ff */
[----:B------:R-:W-:-:S06]  /*27f0*/  FMUL R19, R90, R19 ;  /* 0x000000135a137220 */ /* 0x000fcc0000400000 */
[C---:B------:R-:W-:Y:S08]  /*2800*/  HMMA.16816.F32.BF16 R60, R80.reuse, R84, R60 ;  /* 0x00000054503c723c */ /* 0x040ff0000004183c */
[----:B------:R-:W-:Y:S01]  /*2810*/  HMMA.16816.F32.BF16 R16, R80, R86, R16 ;  /* 0x000000565010723c */ /* 0x000fe20000041810 */
[----:B------:R-:W0:Y:S01]  /*2820*/  LDSM.16.M88.4 R84, [R6+0x10400] ;  /* 0x010400000654783b */ /* 0x000e220000000200 */
[----:B------:R-:W-:-:S02]  /*2830*/  FMUL R20, R91, R20 ;  /* 0x000000145b147220 */ /* 0x000fc40000400000 */
[C---:B------:R-:W-:Y:S02]  /*2840*/  FMUL R21, R91.reuse, R21 ;  /* 0x000000155b157220 */ /* 0x040fe40000400000 */
[C---:B------:R-:W-:Y:S02]  /*2850*/  FMUL R22, R90.reuse, R22 ;  /* 0x000000165a167220 */ /* 0x040fe40000400000 */
[C---:B------:R-:W-:Y:S02]  /*2860*/  FMUL R23, R90.reuse, R23 ;  /* 0x000000175a177220 */ /* 0x040fe40000400000 */
[C---:B------:R-:W-:Y:S02]  /*2870*/  FMUL R24, R91.reuse, R24 ;  /* 0x000000185b187220 */ /* 0x040fe40000400000 */
[----:B------:R-:W-:Y:S02]  /*2880*/  FMUL R25, R91, R25 ;  /* 0x000000195b197220 */ /* 0x000fe40000400000 */
[----:B------:R-:W-:-:S02]  /*2890*/  FMUL R26, R90, R26 ;  /* 0x0000001a5a1a7220 */ /* 0x000fc40000400000 */
[----:B------:R-:W-:Y:S01]  /*28a0*/  FMUL R27, R90, R27 ;  /* 0x0000001b5a1b7220 */ /* 0x000fe20000400000 */
[C---:B----4-:R-:W-:Y:S08]  /*28b0*/  HMMA.16816.F32.BF16 R20, R80.reuse, R12, R20 ;  /* 0x0000000c5014723c */ /* 0x050ff00000041814 */
[----:B------:R-:W-:Y:S01]  /*28c0*/  HMMA.16816.F32.BF16 R24, R80, R14, R24 ;  /* 0x0000000e5018723c */ /* 0x000fe20000041818 */
[----:B------:R-:W1:Y:S01]  /*28d0*/  LDSM.16.M88.4 R12, [R6+0x10600] ;  /* 0x01060000060c783b */ /* 0x000e620000000200 */
        /* <DEDUP_REMOVED lines=8> */
[C---:B0-----:R-:W-:Y:S08]  /*2960*/  HMMA.16816.F32.BF16 R28, R80.reuse, R84, R28 ;  /* 0x00000054501c723c */ /* 0x041ff0000004181c */
        /* <DEDUP_REMOVED lines=10> */
[C---:B-1----:R-:W-:Y:S08]  /*2a10*/  HMMA.16816.F32.BF16 R36, R80.reuse, R12, R36 ;  /* 0x0000000c5024723c */ /* 0x042ff00000041824 */
        /* <DEDUP_REMOVED lines=10> */
[----:B0-----:R-:W-:Y:S01]  /*2ac0*/  HMMA.16816.F32.BF16 R44, R80, R84, R44 ;  /* 0x00000054502c723c */ /* 0x001fe2000004182c */
[----:B------:R-:W-:Y:S02]  /*2ad0*/  FADD R115, R114, R115 ;  /* 0x0000007372737221 */ /* 0x000fe40000000000 */
[----:B------:R-:W-:-:S05]  /*2ae0*/  FADD R105, R105, R124 ;  /* 0x0000007c69697221 */ /* 0x000fca0000000000 */
[----:B------:R-:W-:Y:S01]  /*2af0*/  HMMA.16816.F32.BF16 R48, R80, R86, R48 ;  /* 0x000000565030723c */ /* 0x000fe20000041830 */
[----:B------:R-:W-:Y:S01]  /*2b00*/  LDSM.16.M88.4 R84, [R6+0x10c00] ;  /* 0x010c00000654783b */ /* 0x000fe20000000200 */
[----:B------:R-:W-:Y:S02]  /*2b10*/  FADD R92, R92, R115 ;  /* 0x000000735c5c7221 */ /* 0x000fe40000000000 */
[----:B------:R-:W-:Y:S02]  /*2b20*/  FADD R94, R94, R105 ;  /* 0x000000695e5e7221 */ /* 0x000fe40000000000 */
[----:B------:R-:W-:Y:S02]  /*2b30*/  FADD R93, R93, R92 ;  /* 0x0000005c5d5d7221 */ /* 0x000fe40000000000 */
[----:B------:R-:W-:-:S03]  /*2b40*/  FADD R95, R95, R94 ;  /* 0x0000005e5f5f7221 */ /* 0x000fc60000000000 */
[----:B------:R-:W0:Y:S04]  /*2b50*/  SHFL.BFLY PT, R94, R93, 0x2, 0x1f ;  /* 0x0c401f005d5e7f89 */ /* 0x000e2800000e0000 */
[----:B------:R-:W2:Y:S01]  /*2b60*/  SHFL.BFLY PT, R92, R95, 0x2, 0x1f ;  /* 0x0c401f005f5c7f89 */ /* 0x000ea200000e0000 */
[C---:B------:R-:W-:Y:S02]  /*2b70*/  FMUL R52, R91.reuse, R52 ;  /* 0x000000345b347220 */ /* 0x040fe40000400000 */
[----:B------:R-:W-:Y:S02]  /*2b80*/  FMUL R53, R91, R53 ;  /* 0x000000355b357220 */ /* 0x000fe40000400000 */
[C---:B------:R-:W-:Y:S02]  /*2b90*/  FMUL R54, R90.reuse, R54 ;  /* 0x000000365a367220 */ /* 0x040fe40000400000 */
[----:B------:R-:W-:-:S02]  /*2ba0*/  FMUL R55, R90, R55 ;  /* 0x000000375a377220 */ /* 0x000fc40000400000 */
[C---:B------:R-:W-:Y:S02]  /*2bb0*/  FMUL R56, R91.reuse, R56 ;  /* 0x000000385b387220 */ /* 0x040fe40000400000 */
[C---:B------:R-:W-:Y:S02]  /*2bc0*/  FMUL R57, R91.reuse, R57 ;  /* 0x000000395b397220 */ /* 0x040fe40000400000 */
[C---:B------:R-:W-:Y:S02]  /*2bd0*/  FMUL R58, R90.reuse, R58 ;  /* 0x0000003a5a3a7220 */ /* 0x040fe40000400000 */
        /* <DEDUP_REMOVED lines=11> */
[----:B------:R-:W-:Y:S02]  /*2c90*/  FMUL R67, R90, R67 ;  /* 0x000000435a437220 */ /* 0x000fe40000400000 */
[----:B0-----:R-:W-:Y:S02]  /*2ca0*/  FADD R94, R93, R94 ;  /* 0x0000005e5d5e7221 */ /* 0x001fe40000000000 */
[----:B--2---:R-:W-:Y:S01]  /*2cb0*/  FADD R92, R95, R92 ;  /* 0x0000005c5f5c7221 */ /* 0x004fe20000000000 */
[C---:B------:R-:W-:Y:S02]  /*2cc0*/  HMMA.16816.F32.BF16 R68, R80.reuse, R84, R68 ;  /* 0x000000545044723c */ /* 0x040fe40000041844 */
[----:B------:R-:W0:Y:S06]  /*2cd0*/  SHFL.BFLY PT, R85, R94, 0x1, 0x1f ;  /* 0x0c201f005e557f89 */ /* 0x000e2c00000e0000 */
[----:B------:R-:W-:Y:S01]  /*2ce0*/  HMMA.16816.F32.BF16 R64, R80, R86, R64 ;  /* 0x000000565040723c */ /* 0x000fe20000041840 */
[----:B------:R-:W2:Y:S01]  /*2cf0*/  SHFL.BFLY PT, R87, R92, 0x1, 0x1f ;  /* 0x0c201f005c577f89 */ /* 0x000ea200000e0000 */
[----:B------:R-:W-:Y:S01]  /*2d00*/  IADD3 R5, R5, 0x10, RZ ;  /* 0x0000001005057810 */ /* 0x000fe20007ffe0ff */
[----:B------:R-:W-:-:S03]  /*2d10*/  FMUL R76, R91, R76 ;  /* 0x0000004c5b4c7220 */ /* 0x000fc60000400000 */
[----:B------:R-:W-:Y:S01]  /*2d20*/  ISETP.GE.AND P0, PT, R5, c[0x0][0x1d0], PT ;  /* 0x0000740005007a0c */ /* 0x000fe20003f06270 */
[C---:B------:R-:W-:Y:S02]  /*2d30*/  FMUL R77, R91.reuse, R77 ;  /* 0x0000004d5b4d7220 */ /* 0x040fe40000400000 */
[C---:B------:R-:W-:Y:S02]  /*2d40*/  FMUL R78, R90.reuse, R78 ;  /* 0x0000004e5a4e7220 */ /* 0x040fe40000400000 */
[C---:B------:R-:W-:Y:S02]  /*2d50*/  FMUL R79, R90.reuse, R79 ;  /* 0x0000004f5a4f7220 */ /* 0x040fe40000400000 */
[C---:B------:R-:W-:Y:S02]  /*2d60*/  FMUL R72, R91.reuse, R72 ;  /* 0x000000485b487220 */ /* 0x040fe40000400000 */
[----:B------:R-:W-:Y:S02]  /*2d70*/  FMUL R73, R91, R73 ;  /* 0x000000495b497220 */ /* 0x000fe40000400000 */
[----:B------:R-:W-:-:S02]  /*2d80*/  FMUL R74, R90, R74 ;  /* 0x0000004a5a4a7220 */ /* 0x000fc40000400000 */
[----:B------:R-:W-:Y:S01]  /*2d90*/  FMUL R75, R90, R75 ;  /* 0x0000004b5a4b7220 */ /* 0x000fe20000400000 */
[----:B-1----:R-:W-:Y:S01]  /*2da0*/  HMMA.16816.F32.BF16 R76, R80, R12, R76 ;  /* 0x0000000c504c723c */ /* 0x002fe2000004184c */
[----:B0-----:R-:W-:Y:S02]  /*2db0*/  FADD R85, R94, R85 ;  /* 0x000000555e557221 */ /* 0x001fe40000000000 */
[----:B--2---:R-:W-:-:S04]  /*2dc0*/  FADD R87, R92, R87 ;  /* 0x000000575c577221 */ /* 0x004fc80000000000 */
[----:B------:R-:W-:Y:S01]  /*2dd0*/  IMAD.MOV.U32 R12, RZ, RZ, 0x10 ;  /* 0x00000010ff0c7424 */ /* 0x000fe200078e00ff */
[----:B------:R-:W-:Y:S01]  /*2de0*/  HMMA.16816.F32.BF16 R72, R80, R14, R72 ;  /* 0x0000000e5048723c */ /* 0x000fe20000041848 */
[----:B------:R-:W-:Y:S01]  /*2df0*/  FFMA R98, R91, R98, R85 ;  /* 0x000000625b627223 */ /* 0x000fe20000000055 */
[----:B------:R-:W-:Y:S01]  /*2e00*/  MOV R105, R88 ;  /* 0x0000005800697202 */ /* 0x000fe20000000f00 */
[C---:B------:R-:W-:Y:S02]  /*2e10*/  IMAD R3, R12.reuse, c[0x0][0x1b4], R3 ;  /* 0x00006d000c037a24 */ /* 0x040fe400078e0203 */
[----:B------:R-:W-:Y:S02]  /*2e20*/  IMAD R7, R12, c[0x0][0x1a4], R7 ;  /* 0x000069000c077a24 */ /* 0x000fe400078e0207 */
[----:B------:R-:W-:Y:S02]  /*2e30*/  FFMA R97, R90, R97, R87 ;  /* 0x000000615a617223 */ /* 0x000fe40000000057 */
[----:B------:R-:W-:Y:S01]  /*2e40*/  IMAD.MOV.U32 R104, RZ, RZ, R89 ;  /* 0x000000ffff687224 */ /* 0x000fe200078e0059 */
[----:B------:R-:W-:Y:S05]  /*2e50*/  @!P0 BRA `(.L_x_1) ;  /* 0xfffff11000008947 */ /* 0x000fea000383ffff */
.L_x_0:
[----:B------:R-:W-:Y:S01]  /*2e60*/  IMAD.MOV.U32 R4, RZ, RZ, R34 ;  /* 0x000000ffff047224 */ /* 0x000fe200078e0022 */
[----:B------:R-:W-:Y:S01]  /*2e70*/  MOV R6, R35 ;  /* 0x0000002300067202 */ /* 0x000fe20000000f00 */
[----:B------:R-:W-:Y:S01]  /*2e80*/  IMAD.MOV.U32 R5, RZ, RZ, R37 ;  /* 0x000000ffff057224 */ /* 0x000fe200078e0025 */
[----:B------:R-:W-:Y:S01]  /*2e90*/  SHF.R.U32.HI R34, RZ, 0x1, R0 ;  /* 0x00000001ff227819 */ /* 0x000fe20000011600 */
[C---:B------:R-:W-:Y:S01]  /*2ea0*/  FMUL R35, R98.reuse, 8388608 ;  /* 0x4b00000062237820 */ /* 0x040fe20000400000 */
[----:B------:R-:W-:Y:S01]  /*2eb0*/  FSETP.GEU.AND P2, PT, R98, 1.175494350822287508e-38, PT ;  /* 0x008000006200780b */ /* 0x000fe20003f4e000 */
[----:B------:R-:W-:Y:S01]  /*2ec0*/  IMAD.MOV.U32 R81, RZ, RZ, R42 ;  /* 0x000000ffff517224 */ /* 0x000fe200078e002a */
[C---:B------:R-:W-:Y:S01]  /*2ed0*/  SHF.L.U32 R42, R0.reuse, 0x2, RZ ;  /* 0x00000002002a7819 */ /* 0x040fe200000006ff */
[----:B------:R-:W-:Y:S01]  /*2ee0*/  IMAD.SHL.U32 R37, R0, 0x8, RZ ;  /* 0x0000000800257824 */ /* 0x000fe200078e00ff */
[----:B------:R-:W-:Y:S01]  /*2ef0*/  MOV R15, R38 ;  /* 0x00000026000f7202 */ /* 0x000fe20000000f00 */
[----:B------:R-:W-:Y:S01]  /*2f00*/  IMAD.MOV.U32 R12, RZ, RZ, R49 ;  /* 0x000000ffff0c7224 */ /* 0x000fe200078e0031 */
[----:B------:R-:W-:Y:S01]  /*2f10*/  MOV R49, R54 ;  /* 0x0000003600317202 */ /* 0x000fe20000000f00 */
[----:B------:R-:W-:Y:S01]  /*2f20*/  IMAD.MOV.U32 R3, RZ, RZ, R36 ;  /* 0x000000ffff037224 */ /* 0x000fe200078e0024 */
[----:B------:R-:W-:Y:S01]  /*2f30*/  LOP3.LUT R38, R34, 0x4, RZ, 0xc0, !PT ;  /* 0x0000000422267812 */ /* 0x000fe200078ec0ff */
[----:B------:R-:W-:Y:S01]  /*2f40*/  IMAD.SHL.U32 R34, R0, 0x400, RZ ;  /* 0x0000040000227824 */ /* 0x000fe200078e00ff */
[----:B------:R-:W-:Y:S01]  /*2f50*/  FSEL R54, R35, R98, !P2 ;  /* 0x0000006223367208 */ /* 0x000fe20005000000 */
[----:B------:R-:W-:Y:S01]  /*2f60*/  IMAD.MOV.U32 R7, RZ, RZ, R40 ;  /* 0x000000ffff077224 */ /* 0x000fe200078e0028 */
[C---:B------:R-:W-:Y:S01]  /*2f70*/  LOP3.LUT R36, R37.reuse, 0x38, RZ, 0xc0, !PT ;  /* 0x0000003825247812 */ /* 0x040fe200078ec0ff */
[----:B------:R-:W-:Y:S01]  /*2f80*/  IMAD.MOV.U32 R80, RZ, RZ, R39 ;  /* 0x000000ffff507224 */ /* 0x000fe200078e0027 */
[----:B------:R-:W-:Y:S01]  /*2f90*/  LOP3.LUT R35, R42, 0x3c0, RZ, 0xc0, !PT ;  /* 0x000003c02a237812 */ /* 0x000fe200078ec0ff */
[----:B------:R-:W-:Y:S01]  /*2fa0*/  IMAD.MOV.U32 R14, RZ, RZ, R53 ;  /* 0x000000ffff0e7224 */ /* 0x000fe200078e0035 */
[----:B------:R-:W-:Y:S01]  /*2fb0*/  LOP3.LUT R40, R34, 0x6000, RZ, 0xc0, !PT ;  /* 0x0000600022287812 */ /* 0x000fe200078ec0ff */
[----:B------:R-:W-:Y:S01]  /*2fc0*/  IMAD R34, R2, c[0x0][0x1c0], RZ ;  /* 0x0000700002227a24 */ /* 0x000fe200078e02ff */
[----:B------:R-:W-:Y:S01]  /*2fd0*/  IADD3 R36, R38, R36, R35 ;  /* 0x0000002426247210 */ /* 0x000fe20007ffe023 */
[----:B------:R-:W-:Y:S01]  /*2fe0*/  IMAD R38, R102, c[0x0][0x1c4], RZ ;  /* 0x0000710066267a24 */ /* 0x000fe200078e02ff */
[----:B------:R-:W-:Y:S01]  /*2ff0*/  LOP3.LUT R39, R37, 0xf00, RZ, 0xc0, !PT ;  /* 0x00000f0025277812 */ /* 0x000fe200078ec0ff */
[----:B------:R-:W-:Y:S01]  /*3000*/  IMAD.SHL.U32 R37, R34, 0x2, RZ ;  /* 0x0000000222257824 */ /* 0x000fe200078e00ff */
[C---:B------:R-:W-:Y:S01]  /*3010*/  FSETP.GT.AND P1, PT, |R97|.reuse, 8.50705917302346158658e+37, PT ;  /* 0x7e8000006100780b */ /* 0x040fe20003f24200 */
[C---:B------:R-:W-:Y:S01]  /*3020*/  FMUL R53, R97.reuse, 8388608 ;  /* 0x4b00000061357820 */ /* 0x040fe20000400000 */
[----:B------:R-:W-:Y:S01]  /*3030*/  LOP3.LUT R99, R40, 0x60, R99, 0xf8, !PT ;  /* 0x0000006028637812 */ /* 0x000fe200078ef863 */
[----:B------:R-:W-:Y:S01]  /*3040*/  IMAD.MOV.U32 R11, RZ, RZ, R48 ;  /* 0x000000ffff0b7224 */ /* 0x000fe200078e0030 */
[C---:B------:R-:W-:Y:S01]  /*3050*/  LOP3.LUT P0, RZ, R0.reuse, 0x100, RZ, 0xc0, !PT ;  /* 0x0000010000ff7812 */ /* 0x040fe2000780c0ff */
[----:B------:R-:W-:Y:S01]  /*3060*/  IMAD.SHL.U32 R0, R0, 0x1000, RZ ;  /* 0x0000100000007824 */ /* 0x000fe200078e00ff */
[----:B------:R-:W-:Y:S01]  /*3070*/  SHF.L.U32 R40, R38, 0x1, RZ ;  /* 0x0000000126287819 */ /* 0x000fe200000006ff */
[----:B------:R-:W-:Y:S01]  /*3080*/  IMAD.MOV.U32 R10, RZ, RZ, R45 ;  /* 0x000000ffff0a7224 */ /* 0x000fe200078e002d */
[----:B------:R-:W-:Y:S01]  /*3090*/  FSETP.GEU.AND P3, PT, R97, 1.175494350822287508e-38, PT ;  /* 0x008000006100780b */ /* 0x000fe20003f6e000 */
[----:B------:R-:W-:Y:S01]  /*30a0*/  IMAD.MOV.U32 R48, RZ, RZ, R58 ;  /* 0x000000ffff307224 */ /* 0x000fe200078e003a */
[----:B------:R-:W-:Y:S01]  /*30b0*/  IADD3 R37, P4, P5, R40, c[0x0][0x178], R37 ;  /* 0x00005e0028257a10 */ /* 0x000fe20007d9e025 */
[----:B------:R-:W-:Y:S01]  /*30c0*/  IMAD.MOV.U32 R82, RZ, RZ, R43 ;  /* 0x000000ffff527224 */ /* 0x000fe200078e002b */
[----:B------:R-:W-:Y:S01]  /*30d0*/  LOP3.LUT R40, R0, 0x6000, RZ, 0xc0, !PT ;  /* 0x0000600000287812 */ /* 0x000fe200078ec0ff */
[----:B------:R-:W-:Y:S01]  /*30e0*/  IMAD.MOV.U32 R83, RZ, RZ, R46 ;  /* 0x000000ffff537224 */ /* 0x000fe200078e002e */
[----:B------:R-:W-:Y:S01]  /*30f0*/  MOV R84, R47 ;  /* 0x0000002f00547202 */ /* 0x000fe20000000f00 */
[----:B------:R-:W-:Y:S01]  /*3100*/  IMAD.MOV.U32 R47, RZ, RZ, R78 ;  /* 0x000000ffff2f7224 */ /* 0x000fe200078e004e */
[----:B------:R-:W-:Y:S01]  /*3110*/  MOV R85, R50 ;  /* 0x0000003200557202 */ /* 0x000fe20000000f00 */
[----:B------:R-:W-:Y:S01]  /*3120*/  IMAD.MOV.U32 R45, RZ, RZ, R75 ;  /* 0x000000ffff2d7224 */ /* 0x000fe200078e004b */
[----:B------:R-:W-:Y:S01]  /*3130*/  FSEL R53, R53, R97, !P3 ;  /* 0x0000006135357208 */ /* 0x000fe20005800000 */
[----:B------:R-:W-:Y:S01]  /*3140*/  @P1 FMUL R74, R74, 0.25 ;  /* 0x3e8000004a4a1820 */ /* 0x000fe20000400000 */
[----:B------:R-:W-:Y:S01]  /*3150*/  FSEL R0, RZ, -23, P3 ;  /* 0xc1b80000ff007808 */ /* 0x000fe20001800000 */
[----:B------:R-:W-:Y:S01]  /*3160*/  @P1 FMUL R45, R45, 0.25 ;  /* 0x3e8000002d2d1820 */ /* 0x000fe20000400000 */
[----:B------:R-:W-:Y:S01]  /*3170*/  FSEL R58, RZ, -23, P2 ;  /* 0xc1b80000ff3a7808 */ /* 0x000fe20001000000 */
[----:B------:R-:W-:Y:S01]  /*3180*/  @P1 FMUL R79, R79, 0.25 ;  /* 0x3e8000004f4f1820 */ /* 0x000fe20000400000 */
[----:B------:R-:W-:Y:S01]  /*3190*/  FSETP.GEU.AND P3, PT, |R97|, 1.175494350822287508e-38, PT ;  /* 0x008000006100780b */ /* 0x000fe20003f6e200 */
[----:B------:R-:W-:Y:S01]  /*31a0*/  @P1 FMUL R47, R47, 0.25 ;  /* 0x3e8000002f2f1820 */ /* 0x000fe20000400000 */
[----:B------:R-:W-:Y:S01]  /*31b0*/  FSETP.GT.AND P2, PT, |R98|, 8.50705917302346158658e+37, PT ;  /* 0x7e8000006200780b */ /* 0x000fe20003f44200 */
[----:B------:R-:W-:Y:S01]  /*31c0*/  @P1 FMUL R67, R67, 0.25 ;  /* 0x3e80000043431820 */ /* 0x000fe20000400000 */
[----:B------:R-:W-:Y:S01]  /*31d0*/  IADD3 R86, R53, -0x3f3504f3, RZ ;  /* 0xc0cafb0d35567810 */ /* 0x000fe20007ffe0ff */
[----:B------:R-:W-:Y:S01]  /*31e0*/  @P1 FMUL R66, R66, 0.25 ;  /* 0x3e80000042421820 */ /* 0x000fe20000400000 */
[----:B------:R-:W-:Y:S01]  /*31f0*/  MOV R8, R41 ;  /* 0x0000002900087202 */ /* 0x000fe20000000f00 */
[----:B------:R-:W-:Y:S01]  /*3200*/  @P1 FMUL R71, R71, 0.25 ;  /* 0x3e80000047471820 */ /* 0x000fe20000400000 */
[----:B------:R-:W-:Y:S01]  /*3210*/  LOP3.LUT R86, R86, 0xff800000, RZ, 0xc0, !PT ;  /* 0xff80000056567812 */ /* 0x000fe200078ec0ff */
[----:B------:R-:W-:Y:S01]  /*3220*/  @P1 FMUL R70, R70, 0.25 ;  /* 0x3e80000046461820 */ /* 0x000fe20000400000 */
[----:B------:R-:W-:Y:S01]  /*3230*/  IADD3 R75, R54, -0x3f3504f3, RZ ;  /* 0xc0cafb0d364b7810 */ /* 0x000fe20007ffe0ff */
[----:B------:R-:W-:Y:S01]  /*3240*/  @P1 FMUL R59, R59, 0.25 ;  /* 0x3e8000003b3b1820 */ /* 0x000fe20000400000 */
[----:B------:R-:W-:Y:S01]  /*3250*/  I2F R41, R86 ;  /* 0x0000005600297306 */ /* 0x000fe20000201400 */
[----:B------:R-:W-:Y:S01]  /*3260*/  @P1 FMUL R48, R48, 0.25 ;  /* 0x3e80000030301820 */ /* 0x000fe20000400000 */
[----:B------:R-:W-:Y:S01]  /*3270*/  LOP3.LUT R75, R75, 0xff800000, RZ, 0xc0, !PT ;  /* 0xff8000004b4b7812 */ /* 0x000fe200078ec0ff */
[----:B------:R-:W-:Y:S01]  /*3280*/  @P1 FMUL R55, R55, 0.25 ;  /* 0x3e80000037371820 */ /* 0x000fe20000400000 */
[----:B------:R-:W-:Y:S01]  /*3290*/  MOV R78, R73 ;  /* 0x00000049004e7202 */ /* 0x000fe20000000f00 */
[----:B------:R-:W-:Y:S01]  /*32a0*/  @P1 FMUL R49, R49, 0.25 ;  /* 0x3e80000031311820 */ /* 0x000fe20000400000 */
[----:B------:R-:W-:Y:S01]  /*32b0*/  MOV R9, R44 ;  /* 0x0000002c00097202 */ /* 0x000fe20000000f00 */
[----:B------:R-:W-:Y:S01]  /*32c0*/  @P1 FMUL R51, R51, 0.25 ;  /* 0x3e80000033331820 */ /* 0x000fe20000400000 */
[----:B------:R-:W-:Y:S01]  /*32d0*/  I2F R35, R75 ;  /* 0x0000004b00237306 */ /* 0x000fe20000201400 */
[----:B------:R-:W-:Y:S01]  /*32e0*/  @P1 FMUL R85, R85, 0.25 ;  /* 0x3e80000055551820 */ /* 0x000fe20000400000 */
[----:B------:R-:W-:Y:S01]  /*32f0*/  BAR.SYNC.DEFER_BLOCKING 0x0 ;  /* 0x0000000000007b1d */ /* 0x000fe20000010000 */
[----:B------:R-:W-:Y:S01]  /*3300*/  @P1 FMUL R84, R84, 0.25 ;  /* 0x3e80000054541820 */ /* 0x000fe20000400000 */
[----:B------:R-:W-:Y:S01]  /*3310*/  LOP3.LUT R42, R39, 0x70, R42, 0xf8, !PT ;  /* 0x00000070272a7812 */ /* 0x000fe200078ef82a */
[----:B------:R-:W-:Y:S01]  /*3320*/  @P1 FMUL R83, R83, 0.25 ;  /* 0x3e80000053531820 */ /* 0x000fe20000400000 */
[----:B------:R-:W-:Y:S01]  /*3330*/  LOP3.LUT R100, R100, 0x3f8, RZ, 0xc0, !PT ;  /* 0x000003f864647812 */ /* 0x000fe200078ec0ff */
[----:B------:R-:W-:Y:S01]  /*3340*/  @P1 FMUL R82, R82, 0.25 ;  /* 0x3e80000052521820 */ /* 0x000fe20000400000 */
[----:B------:R-:W-:Y:S01]  /*3350*/  LOP3.LUT R39, R99, R42, RZ, 0x3c, !PT ;  /* 0x0000002a63277212 */ /* 0x000fe200078e3cff */
[----:B------:R-:W-:-:S02]  /*3360*/  @P1 FMUL R81, R81, 0.25 ;  /* 0x3e80000051511820 */ /* 0x000fc40000400000 */
[----:B------:R-:W-:Y:S02]  /*3370*/  @P1 FMUL R80, R80, 0.25 ;  /* 0x3e80000050501820 */ /* 0x000fe40000400000 */
[----:B------:R-:W-:Y:S02]  /*3380*/  @P1 FMUL R15, R15, 0.25 ;  /* 0x3e8000000f0f1820 */ /* 0x000fe40000400000 */
[----:B------:R-:W-:Y:S02]  /*3390*/  @P1 FMUL R6, R6, 0.25 ;  /* 0x3e80000006061820 */ /* 0x000fe40000400000 */
[----:B------:R-:W-:Y:S02]  /*33a0*/  @P1 FMUL R4, R4, 0.25 ;  /* 0x3e80000004041820 */ /* 0x000fe40000400000 */
[----:B------:R-:W-:Y:S02]  /*33b0*/  @P1 FMUL R31, R31, 0.25 ;  /* 0x3e8000001f1f1820 */ /* 0x000fe40000400000 */
        /* <DEDUP_REMOVED lines=9> */
[----:B------:R-:W-:Y:S01]  /*3450*/  @P1 FMUL R97, R97, 0.25 ;  /* 0x3e80000061611820 */ /* 0x000fe20000400000 */
[C---:B------:R-:W-:Y:S01]  /*3460*/  FSETP.GEU.AND P1, PT, |R98|.reuse, 1.175494350822287508e-38, PT ;  /* 0x008000006200780b */ /* 0x040fe20003f2e200 */
[----:B------:R-:W-:Y:S02]  /*3470*/  @P2 FMUL R98, R98, 0.25 ;  /* 0x3e80000062622820 */ /* 0x000fe40000400000 */
[----:B------:R-:W-:Y:S02]  /*3480*/  @!P3 FMUL R97, R97, 16777216 ;  /* 0x4b8000006161b820 */ /* 0x000fe40000400000 */
[----:B------:R-:W-:-:S02]  /*3490*/  @!P3 FMUL R59, R59, 16777216 ;  /* 0x4b8000003b3bb820 */ /* 0x000fc40000400000 */
[----:B------:R-:W0:Y:S01]  /*34a0*/  MUFU.RCP R90, R97 ;  /* 0x00000061005a7308 */ /* 0x000e220000001000 */
[----:B------:R-:W-:Y:S02]  /*34b0*/  @!P3 FMUL R82, R82, 16777216 ;  /* 0x4b8000005252b820 */ /* 0x000fe40000400000 */
[----:B------:R-:W-:Y:S02]  /*34c0*/  @P2 FMUL R72, R72, 0.25 ;  /* 0x3e80000048482820 */ /* 0x000fe40000400000 */
[----:B------:R-:W-:Y:S02]  /*34d0*/  @!P3 FMUL R71, R71, 16777216 ;  /* 0x4b8000004747b820 */ /* 0x000fe40000400000 */
[----:B------:R-:W-:Y:S02]  /*34e0*/  @!P1 FMUL R98, R98, 16777216 ;  /* 0x4b80000062629820 */ /* 0x000fe40000400000 */
[----:B------:R-:W-:Y:S02]  /*34f0*/  @!P3 FMUL R85, R85, 16777216 ;  /* 0x4b8000005555b820 */ /* 0x000fe40000400000 */
[----:B------:R-:W-:-:S02]  /*3500*/  @P2 FMUL R11, R11, 0.25 ;  /* 0x3e8000000b0b2820 */ /* 0x000fc40000400000 */
[----:B------:R-:W1:Y:S01]  /*3510*/  MUFU.RCP R98, R98 ;  /* 0x0000006200627308 */ /* 0x000e620000001000 */
[----:B------:R-:W-:Y:S02]  /*3520*/  @!P3 FMUL R30, R30, 16777216 ;  /* 0x4b8000001e1eb820 */ /* 0x000fe40000400000 */
[C---:B0-----:R-:W-:Y:S02]  /*3530*/  FMUL R46, R90.reuse, R59 ;  /* 0x0000003b5a2e7220 */ /* 0x041fe40000400000 */
[----:B------:R-:W-:Y:S02]  /*3540*/  FMUL R59, R90, R82 ;  /* 0x000000525a3b7220 */ /* 0x000fe40000400000 */
[----:B------:R-:W-:Y:S02]  /*3550*/  @P2 FMUL R7, R7, 0.25 ;  /* 0x3e80000007072820 */ /* 0x000fe40000400000 */
[----:B------:R-:W-:Y:S02]  /*3560*/  @!P3 FMUL R27, R27, 16777216 ;  /* 0x4b8000001b1bb820 */ /* 0x000fe40000400000 */
[----:B------:R-:W-:-:S02]  /*3570*/  IMAD.IADD R82, R54, 0x1, -R75 ;  /* 0x0000000136527824 */ /* 0x000fc400078e0a4b */
[----:B------:R-:W-:Y:S02]  /*3580*/  IMAD.MOV.U32 R13, RZ, RZ, R52 ;  /* 0x000000ffff0d7224 */ /* 0x000fe400078e0034 */
[----:B------:R-:W-:Y:S02]  /*3590*/  FFMA.FTZ R0, R41, 1.1920928955078125e-07, R0 ;  /* 0x3400000029007823 */ /* 0x000fe40000010000 */
[----:B------:R-:W-:Y:S02]  /*35a0*/  @!P1 FMUL R72, R72, 16777216 ;  /* 0x4b80000048489820 */ /* 0x000fe40000400000 */
[C---:B------:R-:W-:Y:S02]  /*35b0*/  FMUL R41, R90.reuse, R71 ;  /* 0x000000475a297220 */ /* 0x040fe40000400000 */
[----:B------:R-:W-:Y:S01]  /*35c0*/  FMUL R52, R90, R85 ;  /* 0x000000555a347220 */ /* 0x000fe20000400000 */
[----:B------:R-:W-:Y:S01]  /*35d0*/  MOV R85, 0x3dc6b27f ;  /* 0x3dc6b27f00557802 */ /* 0x000fe20000000f00 */
[----:B------:R-:W-:-:S02]  /*35e0*/  @!P1 FMUL R11, R11, 16777216 ;  /* 0x4b8000000b0b9820 */ /* 0x000fc40000400000 */
[C---:B------:R-:W-:Y:S02]  /*35f0*/  FMUL R71, R90.reuse, R30 ;  /* 0x0000001e5a477220 */ /* 0x040fe40000400000 */
[----:B------:R-:W-:Y:S02]  /*3600*/  @!P1 FMUL R7, R7, 16777216 ;  /* 0x4b80000007079820 */ /* 0x000fe40000400000 */
[----:B------:R-:W-:Y:S02]  /*3610*/  FMUL R30, R90, R27 ;  /* 0x0000001b5a1e7220 */ /* 0x000fe40000400000 */
[----:B------:R-:W-:Y:S02]  /*3620*/  FADD R82, R82, -1 ;  /* 0xbf80000052527421 */ /* 0x000fe40000000000 */
[C---:B-1----:R-:W-:Y:S02]  /*3630*/  FMUL R27, R98.reuse, R72 ;  /* 0x00000048621b7220 */ /* 0x042fe40000400000 */
[----:B------:R-:W-:-:S02]  /*3640*/  FMUL R72, R98, R11 ;  /* 0x0000000b62487220 */ /* 0x000fc40000400000 */
[----:B------:R-:W-:Y:S02]  /*3650*/  FMUL R11, R98, R7 ;  /* 0x00000007620b7220 */ /* 0x000fe40000400000 */
[----:B------:R-:W-:Y:S02]  /*3660*/  FFMA.FTZ R7, R82, R85, -0.16845393180847167969 ;  /* 0xbe2c7f3052077423 */ /* 0x000fe40000010055 */
[----:B------:R-:W-:Y:S02]  /*3670*/  @P2 FMUL R8, R8, 0.25 ;  /* 0x3e80000008082820 */ /* 0x000fe40000400000 */
[----:B------:R-:W-:Y:S02]  /*3680*/  IMAD.IADD R75, R53, 0x1, -R86 ;  /* 0x00000001354b7824 */ /* 0x000fe400078e0a56 */
[----:B------:R-:W-:Y:S02]  /*3690*/  @!P3 FMUL R66, R66, 16777216 ;  /* 0x4b8000004242b820 */ /* 0x000fe40000400000 */
[----:B------:R-:W-:-:S02]  /*36a0*/  FFMA.FTZ R7, R82, R7, 0.1716887056827545166 ;  /* 0x3e2fcf2a52077423 */ /* 0x000fc40000010007 */
[----:B------:R-:W-:Y:S02]  /*36b0*/  @!P3 FMUL R15, R15, 16777216 ;  /* 0x4b8000000f0fb820 */ /* 0x000fe40000400000 */
[----:B------:R-:W-:Y:S02]  /*36c0*/  @!P1 FMUL R8, R8, 16777216 ;  /* 0x4b80000008089820 */ /* 0x000fe40000400000 */
[----:B------:R-:W-:Y:S02]  /*36d0*/  FADD R75, R75, -1 ;  /* 0xbf8000004b4b7421 */ /* 0x000fe40000000000 */
[----:B------:R-:W-:Y:S02]  /*36e0*/  FMUL R44, R90, R66 ;  /* 0x000000425a2c7220 */ /* 0x000fe40000400000 */
[----:B------:R-:W-:Y:S02]  /*36f0*/  FFMA.FTZ R7, R82, R7, -0.17900948226451873779 ;  /* 0xbe374e4352077423 */ /* 0x000fe40000010007 */
[----:B------:R-:W-:-:S04]  /*3700*/  IMAD.HI R34, R34, 0x2, RZ ;  /* 0x0000000222227827 */ /* 0x000fc800078e02ff */
[----:B------:R-:W-:-:S04]  /*3710*/  IMAD.HI R43, R38, 0x2, RZ ;  /* 0x00000002262b7827 */ /* 0x000fc800078e02ff */
[----:B------:R-:W-:Y:S02]  /*3720*/  FMUL R66, R90, R15 ;  /* 0x0000000f5a427220 */ /* 0x000fe40000400000 */
[----:B------:R-:W-:Y:S02]  /*3730*/  @P2 FMUL R77, R77, 0.25 ;  /* 0x3e8000004d4d2820 */ /* 0x000fe40000400000 */
[----:B------:R-:W-:Y:S02]  /*3740*/  @P2 FMUL R10, R10, 0.25 ;  /* 0x3e8000000a0a2820 */ /* 0x000fe40000400000 */
[----:B------:R-:W-:Y:S02]  /*3750*/  FMUL R15, R98, R8 ;  /* 0x00000008620f7220 */ /* 0x000fe40000400000 */
[----:B------:R-:W-:Y:S02]  /*3760*/  @!P3 FMUL R74, R74, 16777216 ;  /* 0x4b8000004a4ab820 */ /* 0x000fe40000400000 */
[----:B------:R-:W-:-:S02]  /*3770*/  @P2 FMUL R78, R78, 0.25 ;  /* 0x3e8000004e4e2820 */ /* 0x000fc40000400000 */
[----:B------:R-:W-:Y:S02]  /*3780*/  FFMA.FTZ R8, R75, R85, -0.16845393180847167969 ;  /* 0xbe2c7f304b087423 */ /* 0x000fe40000010055 */
[----:B------:R-:W-:Y:S02]  /*3790*/  @!P3 FMUL R22, R22, 16777216 ;  /* 0x4b8000001616b820 */ /* 0x000fe40000400000 */
[----:B------:R-:W-:Y:S02]  /*37a0*/  @P2 FMUL R5, R5, 0.25 ;  /* 0x3e80000005052820 */ /* 0x000fe40000400000 */
[----:B------:R-:W-:Y:S02]  /*37b0*/  FFMA.FTZ R7, R82, R7, 0.20512372255325317383 ;  /* 0x3e520bf452077423 */ /* 0x000fe40000010007 */
[----:B------:R-:W-:Y:S01]  /*37c0*/  IMAD R38, R103, 0x10, R40 ;  /* 0x0000001067267824 */ /* 0x000fe200078e0228 */
[----:B------:R-:W-:Y:S01]  /*37d0*/  IADD3.X R103, R43, c[0x0][0x17c], R34, P4, P5 ;  /* 0x00005f002b677a10 */ /* 0x000fe200027ea422 */
[----:B------:R-:W-:-:S02]  /*37e0*/  @!P3 FMUL R67, R67, 16777216 ;  /* 0x4b8000004343b820 */ /* 0x000fc40000400000 */
[----:B------:R-:W-:Y:S02]  /*37f0*/  @P2 FMUL R16, R16, 0.25 ;  /* 0x3e80000010102820 */ /* 0x000fe40000400000 */
[----:B------:R-:W-:Y:S02]  /*3800*/  @P2 FMUL R60, R60, 0.25 ;  /* 0x3e8000003c3c2820 */ /* 0x000fe40000400000 */
[----:B------:R-:W-:Y:S02]  /*3810*/  @!P1 FMUL R77, R77, 16777216 ;  /* 0x4b8000004d4d9820 */ /* 0x000fe40000400000 */
[----:B------:R-:W-:Y:S02]  /*3820*/  @!P3 FMUL R31, R31, 16777216 ;  /* 0x4b8000001f1fb820 */ /* 0x000fe40000400000 */
[----:B------:R-:W-:Y:S02]  /*3830*/  @!P1 FMUL R10, R10, 16777216 ;  /* 0x4b8000000a0a9820 */ /* 0x000fe40000400000 */
[----:B------:R-:W-:-:S02]  /*3840*/  FMUL R43, R90, R74 ;  /* 0x0000004a5a2b7220 */ /* 0x000fc40000400000 */
[----:B------:R-:W-:Y:S02]  /*3850*/  @!P1 FMUL R78, R78, 16777216 ;  /* 0x4b8000004e4e9820 */ /* 0x000fe40000400000 */
[----:B------:R-:W-:Y:S02]  /*3860*/  FFMA.FTZ R8, R75, R8, 0.1716887056827545166 ;  /* 0x3e2fcf2a4b087423 */ /* 0x000fe40000010008 */
[----:B------:R-:W-:Y:S02]  /*3870*/  FMUL R74, R90, R22 ;  /* 0x000000165a4a7220 */ /* 0x000fe40000400000 */
[----:B------:R-:W-:Y:S02]  /*3880*/  @!P1 FMUL R5, R5, 16777216 ;  /* 0x4b80000005059820 */ /* 0x000fe40000400000 */
[----:B------:R-:W-:Y:S02]  /*3890*/  FFMA.FTZ R7, R82, R7, -0.24046532809734344482 ;  /* 0xbe763c8b52077423 */ /* 0x000fe40000010007 */
[----:B------:R-:W-:-:S02]  /*38a0*/  FMUL R34, R90, R67 ;  /* 0x000000435a227220 */ /* 0x000fc40000400000 */
[----:B------:R-:W-:Y:S02]  /*38b0*/  @!P1 FMUL R16, R16, 16777216 ;  /* 0x4b80000010109820 */ /* 0x000fe40000400000 */
[----:B------:R-:W-:Y:S01]  /*38c0*/  @!P1 FMUL R60, R60, 16777216 ;  /* 0x4b8000003c3c9820 */ /* 0x000fe20000400000 */
[----:B------:R-:W-:Y:S01]  /*38d0*/  F2FP.BF16.PACK_AB R34, R34, R41 ;  /* 0x000000292222723e */ /* 0x000fe200000010ff */
[----:B------:R-:W-:Y:S02]  /*38e0*/  FMUL R22, R98, R77 ;  /* 0x0000004d62167220 */ /* 0x000fe40000400000 */
[----:B------:R-:W-:Y:S02]  /*38f0*/  FMUL R67, R90, R31 ;  /* 0x0000001f5a437220 */ /* 0x000fe40000400000 */
[C---:B------:R-:W-:Y:S02]  /*3900*/  FMUL R77, R98.reuse, R10 ;  /* 0x0000000a624d7220 */ /* 0x040fe40000400000 */
[----:B------:R-:W-:-:S02]  /*3910*/  FMUL R31, R98, R78 ;  /* 0x0000004e621f7220 */ /* 0x000fc40000400000 */
[----:B------:R-:W-:Y:S02]  /*3920*/  FFMA.FTZ R10, R75, R8, -0.17900948226451873779 ;  /* 0xbe374e434b0a7423 */ /* 0x000fe40000010008 */
[----:B------:R-:W-:Y:S01]  /*3930*/  FMUL R78, R98, R5 ;  /* 0x00000005624e7220 */ /* 0x000fe20000400000 */
[----:B------:R-:W-:Y:S01]  /*3940*/  F2FP.BF16.PACK_AB R31, R31, R22 ;  /* 0x000000161f1f723e */ /* 0x000fe200000010ff */
[----:B------:R-:W-:Y:S02]  /*3950*/  FFMA.FTZ R7, R82, R7, 0.28857114911079406738 ;  /* 0x3e93bf9952077423 */ /* 0x000fe40000010007 */
[C---:B------:R-:W-:Y:S01]  /*3960*/  FMUL R16, R98.reuse, R16 ;  /* 0x0000001062107220 */ /* 0x040fe20000400000 */
[----:B------:R-:W-:Y:S01]  /*3970*/  F2FP.BF16.PACK_AB R15, R15, R78 ;  /* 0x0000004e0f0f723e */ /* 0x000fe200000010ff */
[----:B------:R-:W-:Y:S02]  /*3980*/  FMUL R5, R98, R60 ;  /* 0x0000003c62057220 */ /* 0x000fe40000400000 */
[----:B------:R-:W-:-:S02]  /*3990*/  FFMA.FTZ R10, R75, R10, 0.20512372255325317383 ;  /* 0x3e520bf44b0a7423 */ /* 0x000fc4000001000a */
[----:B------:R-:W-:Y:S01]  /*39a0*/  FFMA.FTZ R7, R82, R7, -0.36067417263984680176 ;  /* 0xbeb8aa4952077423 */ /* 0x000fe20000010007 */
[----:B------:R-:W-:Y:S01]  /*39b0*/  F2FP.BF16.PACK_AB R8, R16, R5 ;  /* 0x000000051008723e */ /* 0x000fe200000010ff */
[----:B------:R-:W-:Y:S02]  /*39c0*/  FFMA.FTZ R16, R75, R10, -0.24046532809734344482 ;  /* 0xbe763c8b4b107423 */ /* 0x000fe4000001000a */
[----:B------:R-:W-:Y:S02]  /*39d0*/  @P2 FMUL R9, R9, 0.25 ;  /* 0x3e80000009092820 */ /* 0x000fe40000400000 */
[----:B------:R-:W-:Y:S02]  /*39e0*/  FFMA.FTZ R7, R82, R7, 0.48089820146560668945 ;  /* 0x3ef6384a52077423 */ /* 0x000fe40000010007 */
[----:B------:R-:W-:Y:S02]  /*39f0*/  @!P3 FMUL R45, R45, 16777216 ;  /* 0x4b8000002d2db820 */ /* 0x000fe40000400000 */
[----:B------:R-:W-:-:S02]  /*3a00*/  @!P3 FMUL R47, R47, 16777216 ;  /* 0x4b8000002f2fb820 */ /* 0x000fc40000400000 */
[----:B------:R-:W-:Y:S02]  /*3a10*/  @P2 FMUL R3, R3, 0.25 ;  /* 0x3e80000003032820 */ /* 0x000fe40000400000 */
[----:B------:R-:W-:Y:S02]  /*3a20*/  @P2 FMUL R24, R24, 0.25 ;  /* 0x3e80000018182820 */ /* 0x000fe40000400000 */
[----:B------:R-:W-:Y:S02]  /*3a30*/  @P2 FMUL R20, R20, 0.25 ;  /* 0x3e80000014142820 */ /* 0x000fe40000400000 */
[----:B------:R-:W-:Y:S02]  /*3a40*/  @!P3 FMUL R70, R70, 16777216 ;  /* 0x4b8000004646b820 */ /* 0x000fe40000400000 */
[----:B------:R-:W-:Y:S02]  /*3a50*/  @!P3 FMUL R55, R55, 16777216 ;  /* 0x4b8000003737b820 */ /* 0x000fe40000400000 */
[----:B------:R-:W-:-:S02]  /*3a60*/  @P2 FMUL R64, R64, 0.25 ;  /* 0x3e80000040402820 */ /* 0x000fc40000400000 */
[----:B------:R-:W-:Y:S02]  /*3a70*/  @P2 FMUL R69, R69, 0.25 ;  /* 0x3e80000045452820 */ /* 0x000fe40000400000 */
[----:B------:R-:W-:Y:S02]  /*3a80*/  @P2 FMUL R68, R68, 0.25 ;  /* 0x3e80000044442820 */ /* 0x000fe40000400000 */
[----:B------:R-:W-:Y:S02]  /*3a90*/  @P2 FMUL R32, R32, 0.25 ;  /* 0x3e80000020202820 */ /* 0x000fe40000400000 */
[----:B------:R-:W-:Y:S02]  /*3aa0*/  @P2 FMUL R28, R28, 0.25 ;  /* 0x3e8000001c1c2820 */ /* 0x000fe40000400000 */
[----:B------:R-:W-:Y:S02]  /*3ab0*/  @!P3 FMUL R51, R51, 16777216 ;  /* 0x4b8000003333b820 */ /* 0x000fe40000400000 */
[----:B------:R-:W-:-:S02]  /*3ac0*/  @!P3 FMUL R83, R83, 16777216 ;  /* 0x4b8000005353b820 */ /* 0x000fc40000400000 */
[----:B------:R-:W-:Y:S02]  /*3ad0*/  @!P3 FMUL R4, R4, 16777216 ;  /* 0x4b8000000404b820 */ /* 0x000fe40000400000 */
[----:B------:R-:W-:Y:S02]  /*3ae0*/  @P2 FMUL R14, R14, 0.25 ;  /* 0x3e8000000e0e2820 */ /* 0x000fe40000400000 */
[----:B------:R-:W-:Y:S02]  /*3af0*/  @P2 FMUL R13, R13, 0.25 ;  /* 0x3e8000000d0d2820 */ /* 0x000fe40000400000 */
[----:B------:R-:W-:Y:S02]  /*3b00*/  @P2 FMUL R12, R12, 0.25 ;  /* 0x3e8000000c0c2820 */ /* 0x000fe40000400000 */
[----:B------:R-:W-:Y:S02]  /*3b10*/  FFMA.FTZ R16, R75, R16, 0.28857114911079406738 ;  /* 0x3e93bf994b107423 */ /* 0x000fe40000010010 */
[----:B------:R-:W-:-:S02]  /*3b20*/  FFMA.FTZ R58, R35, 1.1920928955078125e-07, R58 ;  /* 0x34000000233a7823 */ /* 0x000fc4000001003a */
[----:B------:R-:W-:Y:S02]  /*3b30*/  @!P3 FMUL R79, R79, 16777216 ;  /* 0x4b8000004f4fb820 */ /* 0x000fe40000400000 */
[----:B------:R-:W-:Y:S02]  /*3b40*/  @!P3 FMUL R84, R84, 16777216 ;  /* 0x4b8000005454b820 */ /* 0x000fe40000400000 */
[----:B------:R-:W-:Y:S02]  /*3b50*/  @!P3 FMUL R19, R19, 16777216 ;  /* 0x4b8000001313b820 */ /* 0x000fe40000400000 */
[----:B------:R-:W-:Y:S02]  /*3b60*/  @P2 FMUL R33, R33, 0.25 ;  /* 0x3e80000021212820 */ /* 0x000fe40000400000 */
[----:B------:R-:W-:Y:S02]  /*3b70*/  @P2 FMUL R29, R29, 0.25 ;  /* 0x3e8000001d1d2820 */ /* 0x000fe40000400000 */
[----:B------:R-:W-:-:S02]  /*3b80*/  @P2 FMUL R25, R25, 0.25 ;  /* 0x3e80000019192820 */ /* 0x000fc40000400000 */
[----:B------:R-:W-:Y:S02]  /*3b90*/  @P2 FMUL R21, R21, 0.25 ;  /* 0x3e80000015152820 */ /* 0x000fe40000400000 */
[----:B------:R-:W-:Y:S02]  /*3ba0*/  @P2 FMUL R17, R17, 0.25 ;  /* 0x3e80000011112820 */ /* 0x000fe40000400000 */
[----:B------:R-:W-:Y:S02]  /*3bb0*/  @P2 FMUL R61, R61, 0.25 ;  /* 0x3e8000003d3d2820 */ /* 0x000fe40000400000 */
[----:B------:R-:W-:Y:S02]  /*3bc0*/  @!P1 FMUL R9, R9, 16777216 ;  /* 0x4b80000009099820 */ /* 0x000fe40000400000 */
[----:B------:R-:W-:Y:S02]  /*3bd0*/  FFMA.FTZ R7, R82, R7, -0.72134751081466674805 ;  /* 0xbf38aa3b52077423 */ /* 0x000fe40000010007 */
[----:B------:R-:W-:-:S02]  /*3be0*/  @!P3 FMUL R26, R26, 16777216 ;  /* 0x4b8000001a1ab820 */ /* 0x000fc40000400000 */
[----:B------:R-:W-:Y:S02]  /*3bf0*/  @!P3 FMUL R63, R63, 16777216 ;  /* 0x4b8000003f3fb820 */ /* 0x000fe40000400000 */
[----:B------:R-:W-:Y:S02]  /*3c00*/  @!P3 FMUL R62, R62, 16777216 ;  /* 0x4b8000003e3eb820 */ /* 0x000fe40000400000 */
[C---:B------:R-:W-:Y:S02]  /*3c10*/  FMUL R35, R90.reuse, R45 ;  /* 0x0000002d5a237220 */ /* 0x040fe40000400000 */
[----:B------:R-:W-:Y:S02]  /*3c20*/  FMUL R42, R90, R47 ;  /* 0x0000002f5a2a7220 */ /* 0x000fe40000400000 */
[----:B------:R-:W-:Y:S02]  /*3c30*/  @!P1 FMUL R3, R3, 16777216 ;  /* 0x4b80000003039820 */ /* 0x000fe40000400000 */
[----:B------:R-:W-:-:S02]  /*3c40*/  @!P1 FMUL R24, R24, 16777216 ;  /* 0x4b80000018189820 */ /* 0x000fc40000400000 */
[----:B------:R-:W-:Y:S02]  /*3c50*/  @!P1 FMUL R20, R20, 16777216 ;  /* 0x4b80000014149820 */ /* 0x000fe40000400000 */
[C---:B------:R-:W-:Y:S02]  /*3c60*/  FMUL R45, R90.reuse, R70 ;  /* 0x000000465a2d7220 */ /* 0x040fe40000400000 */
[----:B------:R-:W-:Y:S02]  /*3c70*/  FMUL R47, R90, R55 ;  /* 0x000000375a2f7220 */ /* 0x000fe40000400000 */
[----:B------:R-:W-:Y:S01]  /*3c80*/  @!P1 FMUL R64, R64, 16777216 ;  /* 0x4b80000040409820 */ /* 0x000fe20000400000 */
[----:B------:R-:W-:Y:S01]  /*3c90*/  F2FP.BF16.PACK_AB R22, R44, R45 ;  /* 0x0000002d2c16723e */ /* 0x000fe200000010ff */
[----:B------:R-:W-:Y:S02]  /*3ca0*/  @!P1 FMUL R69, R69, 16777216 ;  /* 0x4b80000045459820 */ /* 0x000fe40000400000 */
[----:B------:R-:W-:-:S02]  /*3cb0*/  @!P1 FMUL R68, R68, 16777216 ;  /* 0x4b80000044449820 */ /* 0x000fc40000400000 */
[----:B------:R-:W-:Y:S02]  /*3cc0*/  @!P1 FMUL R32, R32, 16777216 ;  /* 0x4b80000020209820 */ /* 0x000fe40000400000 */
[----:B------:R-:W-:Y:S02]  /*3cd0*/  @!P1 FMUL R28, R28, 16777216 ;  /* 0x4b8000001c1c9820 */ /* 0x000fe40000400000 */
[----:B------:R-:W-:Y:S02]  /*3ce0*/  @!P3 FMUL R18, R18, 16777216 ;  /* 0x4b8000001212b820 */ /* 0x000fe40000400000 */
[C---:B------:R-:W-:Y:S02]  /*3cf0*/  FMUL R50, R90.reuse, R51 ;  /* 0x000000335a327220 */ /* 0x040fe40000400000 */
[C---:B------:R-:W-:Y:S02]  /*3d00*/  FMUL R55, R90.reuse, R83 ;  /* 0x000000535a377220 */ /* 0x040fe40000400000 */
[----:B------:R-:W-:-:S02]  /*3d10*/  FMUL R70, R90, R4 ;  /* 0x000000045a467220 */ /* 0x000fc40000400000 */
[----:B------:R-:W-:Y:S02]  /*3d20*/  @!P1 FMUL R14, R14, 16777216 ;  /* 0x4b8000000e0e9820 */ /* 0x000fe40000400000 */
[----:B------:R-:W-:Y:S02]  /*3d30*/  @!P1 FMUL R13, R13, 16777216 ;  /* 0x4b8000000d0d9820 */ /* 0x000fe40000400000 */
[----:B------:R-:W-:Y:S02]  /*3d40*/  @!P1 FMUL R12, R12, 16777216 ;  /* 0x4b8000000c0c9820 */ /* 0x000fe40000400000 */
[----:B------:R-:W-:Y:S02]  /*3d50*/  FFMA.FTZ R16, R75, R16, -0.36067417263984680176 ;  /* 0xbeb8aa494b107423 */ /* 0x000fe40000010010 */
[----:B------:R-:W-:Y:S02]  /*3d60*/  @!P3 FMUL R81, R81, 16777216 ;  /* 0x4b8000005151b820 */ /* 0x000fe40000400000 */
[----:B------:R-:W-:-:S02]  /*3d70*/  @!P3 FMUL R80, R80, 16777216 ;  /* 0x4b8000005050b820 */ /* 0x000fc40000400000 */
[----:B------:R-:W-:Y:S02]  /*3d80*/  @!P3 FMUL R6, R6, 16777216 ;  /* 0x4b8000000606b820 */ /* 0x000fe40000400000 */
[----:B------:R-:W-:Y:S02]  /*3d90*/  @!P3 FMUL R23, R23, 16777216 ;  /* 0x4b8000001717b820 */ /* 0x000fe40000400000 */
[C---:B------:R-:W-:Y:S02]  /*3da0*/  FMUL R40, R90.reuse, R79 ;  /* 0x0000004f5a287220 */ /* 0x040fe40000400000 */
[C---:B------:R-:W-:Y:S02]  /*3db0*/  FMUL R51, R90.reuse, R84 ;  /* 0x000000545a337220 */ /* 0x040fe40000400000 */
[----:B------:R-:W-:Y:S01]  /*3dc0*/  FMUL R4, R90, R19 ;  /* 0x000000135a047220 */ /* 0x000fe20000400000 */
[----:B------:R-:W-:Y:S01]  /*3dd0*/  F2FP.BF16.PACK_AB R35, R35, R40 ;  /* 0x000000282323723e */ /* 0x000fe200000010ff */
[----:B------:R-:W-:-:S02]  /*3de0*/  @!P1 FMUL R33, R33, 16777216 ;  /* 0x4b80000021219820 */ /* 0x000fc40000400000 */
[----:B------:R-:W-:Y:S02]  /*3df0*/  @!P1 FMUL R29, R29, 16777216 ;  /* 0x4b8000001d1d9820 */ /* 0x000fe40000400000 */
[----:B------:R-:W-:Y:S02]  /*3e00*/  @!P1 FMUL R25, R25, 16777216 ;  /* 0x4b80000019199820 */ /* 0x000fe40000400000 */
[----:B------:R-:W-:Y:S02]  /*3e10*/  @!P1 FMUL R21, R21, 16777216 ;  /* 0x4b80000015159820 */ /* 0x000fe40000400000 */
[----:B------:R-:W-:Y:S02]  /*3e20*/  @!P1 FMUL R17, R17, 16777216 ;  /* 0x4b80000011119820 */ /* 0x000fe40000400000 */
[----:B------:R-:W-:Y:S02]  /*3e30*/  @!P1 FMUL R61, R61, 16777216 ;  /* 0x4b8000003d3d9820 */ /* 0x000fe40000400000 */
[----:B------:R-:W-:-:S02]  /*3e40*/  FMUL R83, R98, R9 ;  /* 0x0000000962537220 */ /* 0x000fc40000400000 */
[----:B------:R-:W-:Y:S02]  /*3e50*/  FMUL R7, R82, R7 ;  /* 0x0000000752077220 */ /* 0x000fe40000400000 */
[C---:B------:R-:W-:Y:S02]  /*3e60*/  FMUL R73, R90.reuse, R26 ;  /* 0x0000001a5a497220 */ /* 0x040fe40000400000 */
[C---:B------:R-:W-:Y:S02]  /*3e70*/  FMUL R19, R90.reuse, R63 ;  /* 0x0000003f5a137220 */ /* 0x040fe40000400000 */
[----:B------:R-:W-:Y:S02]  /*3e80*/  FMUL R79, R90, R62 ;  /* 0x0000003e5a4f7220 */ /* 0x000fe40000400000 */
[----:B------:R-:W-:Y:S01]  /*3e90*/  FMUL R84, R98, R3 ;  /* 0x0000000362547220 */ /* 0x000fe20000400000 */
[----:B------:R-:W-:Y:S01]  /*3ea0*/  F2FP.BF16.PACK_AB R4, R4, R19 ;  /* 0x000000130404723e */ /* 0x000fe200000010ff */
[----:B------:R-:W-:-:S02]  /*3eb0*/  FMUL R9, R98, R24 ;  /* 0x0000001862097220 */ /* 0x000fc40000400000 */
[C---:B------:R-:W-:Y:S01]  /*3ec0*/  FMUL R20, R98.reuse, R20 ;  /* 0x0000001462147220 */ /* 0x040fe20000400000 */
[----:B------:R-:W-:Y:S01]  /*3ed0*/  F2FP.BF16.PACK_AB R11, R11, R84 ;  /* 0x000000540b0b723e */ /* 0x000fe200000010ff */
[C---:B------:R-:W-:Y:S02]  /*3ee0*/  FMUL R26, R98.reuse, R64 ;  /* 0x00000040621a7220 */ /* 0x040fe40000400000 */
[C---:B------:R-:W-:Y:S01]  /*3ef0*/  FMUL R62, R98.reuse, R69 ;  /* 0x00000045623e7220 */ /* 0x040fe20000400000 */
[----:B------:R-:W-:Y:S01]  /*3f00*/  F2FP.BF16.PACK_AB R9, R9, R20 ;  /* 0x000000140909723e */ /* 0x000fe200000010ff */
[C---:B------:R-:W-:Y:S02]  /*3f10*/  FMUL R63, R98.reuse, R68 ;  /* 0x00000044623f7220 */ /* 0x040fe40000400000 */
[C---:B------:R-:W-:Y:S02]  /*3f20*/  FMUL R32, R98.reuse, R32 ;  /* 0x0000002062207220 */ /* 0x040fe40000400000 */
[----:B------:R-:W-:Y:S01]  /*3f30*/  FMUL R3, R98, R28 ;  /* 0x0000001c62037220 */ /* 0x000fe20000400000 */
[----:B------:R-:W-:Y:S01]  /*3f40*/  F2FP.BF16.PACK_AB R26, R26, R63 ;  /* 0x0000003f1a1a723e */ /* 0x000fe200000010ff */
[----:B------:R-:W-:-:S02]  /*3f50*/  FMUL R18, R90, R18 ;  /* 0x000000125a127220 */ /* 0x000fc40000400000 */
[----:B------:R-:W-:Y:S01]  /*3f60*/  FMUL R64, R98, R14 ;  /* 0x0000000e62407220 */ /* 0x000fe20000400000 */
[----:B------:R-:W-:Y:S01]  /*3f70*/  F2FP.BF16.PACK_AB R10, R32, R3 ;  /* 0x00000003200a723e */ /* 0x000fe200000010ff */
[----:B------:R-:W-:Y:S01]  /*3f80*/  FMUL R69, R98, R13 ;  /* 0x0000000d62457220 */ /* 0x000fe20000400000 */
[----:B------:R-:W-:Y:S01]  /*3f90*/  F2FP.BF16.PACK_AB R32, R50, R51 ;  /* 0x000000333220723e */ /* 0x000fe200000010ff */
[----:B------:R-:W-:Y:S02]  /*3fa0*/  FMUL R68, R98, R12 ;  /* 0x0000000c62447220 */ /* 0x000fe40000400000 */
[----:B------:R-:W-:Y:S01]  /*3fb0*/  FFMA.FTZ R16, R75, R16, 0.48089820146560668945 ;  /* 0x3ef6384a4b107423 */ /* 0x000fe20000010010 */
[----:B------:R0:W-:Y:S01]  /*3fc0*/  STS.128 [R39], R8 ;  /* 0x0000000827007388 */ /* 0x0001e20000000c00 */
[----:B------:R-:W-:Y:S01]  /*3fd0*/  FMUL R81, R90, R81 ;  /* 0x000000515a517220 */ /* 0x000fe20000400000 */
[----:B------:R-:W-:Y:S01]  /*3fe0*/  F2FP.BF16.PACK_AB R28, R68, R77 ;  /* 0x0000004d441c723e */ /* 0x000fe200000010ff */
[----:B------:R-:W-:-:S02]  /*3ff0*/  FMUL R80, R90, R80 ;  /* 0x000000505a507220 */ /* 0x000fc40000400000 */
[C---:B------:R-:W-:Y:S01]  /*4000*/  FMUL R6, R90.reuse, R6 ;  /* 0x000000065a067220 */ /* 0x040fe20000400000 */
[----:B------:R-:W-:Y:S01]  /*4010*/  F2FP.BF16.PACK_AB R19, R81, R66 ;  /* 0x000000425113723e */ /* 0x000fe200000010ff */
[----:B------:R-:W-:Y:S02]  /*4020*/  FMUL R23, R90, R23 ;  /* 0x000000175a177220 */ /* 0x000fe40000400000 */
[----:B------:R-:W-:Y:S01]  /*4030*/  FMUL R14, R98, R33 ;  /* 0x00000021620e7220 */ /* 0x000fe20000400000 */
[----:B------:R-:W-:Y:S01]  /*4040*/  F2FP.BF16.PACK_AB R6, R6, R67 ;  /* 0x000000430606723e */ /* 0x000fe200000010ff */
[----:B------:R-:W-:Y:S01]  /*4050*/  FMUL R29, R98, R29 ;  /* 0x0000001d621d7220 */ /* 0x000fe20000400000 */
[----:B------:R-:W-:Y:S01]  /*4060*/  F2FP.BF16.PACK_AB R5, R30, R23 ;  /* 0x000000171e05723e */ /* 0x000fe200000010ff */
[----:B------:R-:W-:Y:S01]  /*4070*/  FMUL R13, R98, R25 ;  /* 0x00000019620d7220 */ /* 0x000fe20000400000 */
[----:B------:R-:W-:Y:S01]  /*4080*/  F2FP.BF16.PACK_AB R33, R46, R47 ;  /* 0x0000002f2e21723e */ /* 0x000fe200000010ff */
[----:B------:R-:W-:Y:S01]  /*4090*/  FMUL R24, R98, R21 ;  /* 0x0000001562187220 */ /* 0x000fe20000400000 */
[----:B------:R-:W-:Y:S01]  /*40a0*/  F2FP.BF16.PACK_AB R14, R14, R29 ;  /* 0x0000001d0e0e723e */ /* 0x000fe200000010ff */
[C---:B------:R-:W-:Y:S01]  /*40b0*/  FMUL R12, R98.reuse, R17 ;  /* 0x00000011620c7220 */ /* 0x040fe20000400000 */
[----:B------:R-:W-:Y:S01]  /*40c0*/  F2FP.BF16.PACK_AB R17, R73, R74 ;  /* 0x0000004a4911723e */ /* 0x000fe200000010ff */
[----:B------:R-:W-:Y:S01]  /*40d0*/  FMUL R61, R98, R61 ;  /* 0x0000003d623d7220 */ /* 0x000fe20000400000 */
[----:B------:R-:W-:Y:S01]  /*40e0*/  F2FP.BF16.PACK_AB R13, R13, R24 ;  /* 0x000000180d0d723e */ /* 0x000fe200000010ff */
[----:B------:R-:W-:Y:S01]  /*40f0*/  FMUL R7, R82, R7 ;  /* 0x0000000752077220 */ /* 0x000fe20000400000 */
[----:B------:R-:W-:Y:S01]  /*4100*/  F2FP.BF16.PACK_AB R24, R72, R83 ;  /* 0x000000534818723e */ /* 0x000fe200000010ff */
[----:B------:R-:W-:Y:S01]  /*4110*/  FFMA.FTZ R20, R75, R16, -0.72134751081466674805 ;  /* 0xbf38aa3b4b147423 */ /* 0x000fe20000010010 */
[----:B------:R-:W-:Y:S01]  /*4120*/  F2FP.BF16.PACK_AB R16, R18, R79 ;  /* 0x0000004f1210723e */ /* 0x000fe200000010ff */
[----:B------:R-:W-:Y:S01]  /*4130*/  FFMA.FTZ R3, R82, 1.4426950216293334961, R7 ;  /* 0x3fb8aa3b52037823 */ /* 0x000fe20000010007 */
[----:B------:R-:W-:Y:S01]  /*4140*/  F2FP.BF16.PACK_AB R12, R12, R61 ;  /* 0x0000003d0c0c723e */ /* 0x000fe200000010ff */
[----:B------:R-:W-:Y:S01]  /*4150*/  @P2 FMUL R76, R76, 0.25 ;  /* 0x3e8000004c4c2820 */ /* 0x000fe20000400000 */
[----:B------:R-:W-:Y:S01]  /*4160*/  F2FP.BF16.PACK_AB R18, R70, R71 ;  /* 0x000000474612723e */ /* 0x000fe200000010ff */
[----:B------:R-:W-:Y:S01]  /*4170*/  @P2 FMUL R65, R65, 0.25 ;  /* 0x3e80000041412820 */ /* 0x000fe20000400000 */
[----:B------:R-:W-:Y:S01]  /*4180*/  F2FP.BF16.PACK_AB R7, R59, R80 ;  /* 0x000000503b07723e */ /* 0x000fe200000010ff */
[----:B------:R-:W-:Y:S01]  /*4190*/  @P2 FMUL R57, R57, 0.25 ;  /* 0x3e80000039392820 */ /* 0x000fe20000400000 */
[----:B------:R-:W-:Y:S01]  /*41a0*/  STS.128 [R39+0x1000], R12 ;  /* 0x0010000c27007388 */ /* 0x000fe20000000c00 */
[----:B------:R-:W-:Y:S01]  /*41b0*/  @P2 FMUL R56, R56, 0.25 ;  /* 0x3e80000038382820 */ /* 0x000fe20000400000 */
[----:B------:R-:W-:Y:S01]  /*41c0*/  ISETP.GE.U32.AND P2, PT, R54, 0x7f800000, PT ;  /* 0x7f8000003600780c */ /* 0x000fe20003f46070 */
[----:B------:R-:W-:Y:S01]  /*41d0*/  @!P3 FMUL R48, R48, 16777216 ;  /* 0x4b8000003030b820 */ /* 0x000fe20000400000 */
[----:B------:R-:W-:Y:S01]  /*41e0*/  STS.128 [R39+0x80], R16 ;  /* 0x0000801027007388 */ /* 0x000fe20000000c00 */
[----:B------:R-:W-:Y:S01]  /*41f0*/  @!P3 FMUL R49, R49, 16777216 ;  /* 0x4b8000003131b820 */ /* 0x000fe20000400000 */
[----:B------:R-:W-:Y:S01]  /*4200*/  ISETP.GE.U32.AND P3, PT, R53, 0x7f800000, PT ;  /* 0x7f8000003500780c */ /* 0x000fe20003f66070 */
[----:B------:R-:W-:Y:S01]  /*4210*/  @!P1 FMUL R57, R57, 16777216 ;  /* 0x4b80000039399820 */ /* 0x000fe20000400000 */
[----:B------:R-:W-:Y:S01]  /*4220*/  STS.128 [R39+0x1080], R4 ;  /* 0x0010800427007388 */ /* 0x000fe20000000c00 */
[----:B------:R-:W-:Y:S01]  /*4230*/  @!P1 FMUL R56, R56, 16777216 ;  /* 0x4b80000038389820 */ /* 0x000fe20000400000 */
[----:B------:R-:W-:Y:S01]  /*4240*/  F2FP.BF16.PACK_AB R23, R43, R42 ;  /* 0x0000002a2b17723e */ /* 0x000fe200000010ff */
[----:B------:R-:W-:Y:S01]  /*4250*/  FMUL R20, R75, R20 ;  /* 0x000000144b147220 */ /* 0x000fe20000400000 */
[----:B------:R-:W-:Y:S01]  /*4260*/  BAR.SYNC.DEFER_BLOCKING 0x0 ;  /* 0x0000000000007b1d */ /* 0x000fe20000010000 */
[----:B------:R-:W-:-:S02]  /*4270*/  FMUL R57, R98, R57 ;  /* 0x0000003962397220 */ /* 0x000fc40000400000 */
[----:B------:R-:W-:Y:S01]  /*4280*/  FMUL R56, R98, R56 ;  /* 0x0000003862387220 */ /* 0x000fe20000400000 */
[----:B0-----:R-:W-:Y:S01]  /*4290*/  @P2 MOV R9, 0x7f800000 ;  /* 0x7f80000000092802 */ /* 0x001fe20000000f00 */
[----:B------:R-:W-:Y:S01]  /*42a0*/  FMUL R20, R75, R20 ;  /* 0x000000144b147220 */ /* 0x000fe20000400000 */
[----:B------:R-:W-:Y:S01]  /*42b0*/  F2FP.BF16.PACK_AB R29, R57, R64 ;  /* 0x00000040391d723e */ /* 0x000fe200000010ff */
[----:B------:R-:W-:Y:S01]  /*42c0*/  @!P1 FMUL R76, R76, 16777216 ;  /* 0x4b8000004c4c9820 */ /* 0x000fe20000400000 */
[----:B------:R-:W-:Y:S01]  /*42d0*/  F2FP.BF16.PACK_AB R25, R56, R69 ;  /* 0x000000453819723e */ /* 0x000fe200000010ff */
[----:B------:R-:W-:Y:S01]  /*42e0*/  @!P1 FMUL R65, R65, 16777216 ;  /* 0x4b80000041419820 */ /* 0x000fe20000400000 */
[----:B------:R-:W-:Y:S01]  /*42f0*/  FSETP.NEU.AND P1, PT, R54, RZ, PT ;  /* 0x000000ff3600720b */ /* 0x000fe20003f2d000 */
[----:B------:R-:W-:Y:S01]  /*4300*/  FADD R3, R58, R3 ;  /* 0x000000033a037221 */ /* 0x000fe20000000000 */
[C---:B------:R-:W-:Y:S01]  /*4310*/  LOP3.LUT R56, R38.reuse, 0x20, RZ, 0x3c, !PT ;  /* 0x0000002026387812 */ /* 0x040fe200078e3cff */
[----:B------:R-:W-:Y:S01]  /*4320*/  FFMA.FTZ R75, R75, 1.4426950216293334961, R20 ;  /* 0x3fb8aa3b4b4b7823 */ /* 0x000fe20000010014 */
[----:B------:R-:W-:Y:S01]  /*4330*/  LOP3.LUT R57, R38, 0x40, RZ, 0x3c, !PT ;  /* 0x0000004026397812 */ /* 0x000fe200078e3cff */
[----:B------:R-:W-:Y:S01]  /*4340*/  @P2 FFMA.FTZ R3, R54, R9, +INF ;  /* 0x7f80000036032423 */ /* 0x000fe20000010009 */
[----:B------:R-:W-:Y:S01]  /*4350*/  LOP3.LUT R54, R38, 0x60, RZ, 0x3c, !PT ;  /* 0x0000006026367812 */ /* 0x000fe200078e3cff */
[----:B------:R-:W-:Y:S01]  /*4360*/  @P3 IMAD.MOV.U32 R8, RZ, RZ, 0x7f800000 ;  /* 0x7f800000ff083424 */ /* 0x000fe200078e00ff */
[----:B------:R-:W-:Y:S01]  /*4370*/  F2FP.BF16.PACK_AB R20, R52, R55 ;  /* 0x000000373414723e */ /* 0x000fe200000010ff */
[----:B------:R-:W-:Y:S01]  /*4380*/  FADD R0, R0, R75 ;  /* 0x0000004b00007221 */ /* 0x000fe20000000000 */
[C---:B------:R-:W-:Y:S01]  /*4390*/  FSETP.NEU.AND P2, PT, R53.reuse, RZ, PT ;  /* 0x000000ff3500720b */ /* 0x040fe20003f4d000 */
[----:B------:R-:W-:Y:S01]  /*43a0*/  @P3 FFMA.FTZ R0, R53, R8, +INF ;  /* 0x7f80000035003423 */ /* 0x000fe20000010008 */
[----:B------:R-:W-:Y:S01]  /*43b0*/  FSEL R3, R3, -INF , P1 ;  /* 0xff80000003037808 */ /* 0x000fe20000800000 */
[----:B------:R-:W-:Y:S01]  /*43c0*/  FMUL R65, R98, R65 ;  /* 0x0000004162417220 */ /* 0x000fe20000400000 */
[----:B------:R-:W0:Y:S01]  /*43d0*/  LDS.128 R12, [R38] ;  /* 0x00000000260c7984 */ /* 0x000e220000000c00 */
[----:B------:R-:W-:Y:S01]  /*43e0*/  IMAD R52, R101, c[0x0][0x1c8], RZ ;  /* 0x0000720065347a24 */ /* 0x000fe200078e02ff */
[----:B------:R-:W-:Y:S01]  /*43f0*/  FSEL R0, R0, -INF , P2 ;  /* 0xff80000000007808 */ /* 0x000fe20001000000 */
[----:B------:R-:W-:Y:S01]  /*4400*/  IMAD.MOV.U32 R101, RZ, RZ, c[0x0][0x1c8] ;  /* 0x00007200ff657624 */ /* 0x000fe200078e00ff */
[----:B------:R-:W1:Y:S01]  /*4410*/  LDS.128 R4, [R56] ;  /* 0x0000000038047984 */ /* 0x000e620000000c00 */
[----:B------:R-:W-:Y:S01]  /*4420*/  F2FP.BF16.PACK_AB R30, R65, R62 ;  /* 0x0000003e411e723e */ /* 0x000fe200000010ff */
[----:B------:R-:W-:-:S02]  /*4430*/  FMUL R48, R90, R48 ;  /* 0x000000305a307220 */ /* 0x000fc40000400000 */
[----:B------:R-:W2:Y:S01]  /*4440*/  LDS.128 R16, [R57] ;  /* 0x0000000039107984 */ /* 0x000ea20000000c00 */
[----:B------:R-:W-:Y:S01]  /*4450*/  LEA R46, R101, R52, 0x1 ;  /* 0x00000034652e7211 */ /* 0x000fe200078e08ff */
[----:B------:R-:W-:Y:S02]  /*4460*/  FMUL R49, R90, R49 ;  /* 0x000000315a317220 */ /* 0x000fe40000400000 */
[----:B------:R-:W3:Y:S01]  /*4470*/  LDS.128 R8, [R54] ;  /* 0x0000000036087984 */ /* 0x000ee20000000c00 */
[----:B------:R-:W-:Y:S02]  /*4480*/  FMUL R76, R98, R76 ;  /* 0x0000004c624c7220 */ /* 0x000fe40000400000 */
[----:B------:R-:W-:Y:S01]  /*4490*/  F2FP.BF16.PACK_AB R21, R48, R49 ;  /* 0x000000313015723e */ /* 0x000fe200000010ff */
[----:B------:R-:W-:Y:S01]  /*44a0*/  BAR.SYNC.DEFER_BLOCKING 0x0 ;  /* 0x0000000000007b1d */ /* 0x000fe20000010000 */
[----:B------:R-:W-:Y:S01]  /*44b0*/  FFMA R88, R3, 0.69314718246459960938, R88 ;  /* 0x3f31721803587823 */ /* 0x000fe20000000058 */
[----:B------:R-:W-:Y:S01]  /*44c0*/  F2FP.BF16.PACK_AB R27, R27, R76 ;  /* 0x0000004c1b1b723e */ /* 0x000fe200000010ff */
[----:B------:R-:W-:-:S03]  /*44d0*/  FFMA R89, R0, 0.69314718246459960938, R89 ;  /* 0x3f31721800597823 */ /* 0x000fc60000000059 */
[----:B------:R4:W-:Y:S04]  /*44e0*/  STS.128 [R39+0x1000], R28 ;  /* 0x0010001c27007388 */ /* 0x0009e80000000c00 */
[----:B------:R5:W-:Y:S04]  /*44f0*/  STS.128 [R39], R24 ;  /* 0x0000001827007388 */ /* 0x000be80000000c00 */
[----:B------:R0:W-:Y:S04]  /*4500*/  STS.128 [R39+0x80], R20 ;  /* 0x0000801427007388 */ /* 0x0001e80000000c00 */
[----:B------:R0:W-:Y:S01]  /*4510*/  STS.128 [R39+0x1080], R32 ;  /* 0x0010802027007388 */ /* 0x0001e20000000c00 */
[----:B----4-:R-:W-:-:S04]  /*4520*/  IMAD R30, R101, 0x2, R46 ;  /* 0x00000002651e7824 */ /* 0x010fc800078e022e */
[C---:B------:R-:W-:Y:S01]  /*4530*/  IMAD R40, R101.reuse, 0x2, R30 ;  /* 0x0000000265287824 */ /* 0x040fe200078e021e */
[----:B------:R-:W-:Y:S01]  /*4540*/  BAR.SYNC.DEFER_BLOCKING 0x0 ;  /* 0x0000000000007b1d */ /* 0x000fe20000010000 */
[-C--:B-----5:R-:W-:Y:S02]  /*4550*/  LEA R24, P3, R52, R37.reuse, 0x1 ;  /* 0x0000002534187211 */ /* 0x0a0fe400078608ff */
[----:B------:R-:W-:Y:S02]  /*4560*/  LEA R26, P4, R46, R37, 0x1 ;  /* 0x000000252e1a7211 */ /* 0x000fe400078808ff */
[C---:B------:R-:W-:Y:S02]  /*4570*/  LEA R42, R101.reuse, R40, 0x1 ;  /* 0x00000028652a7211 */ /* 0x040fe400078e08ff */
[----:B------:R-:W-:Y:S02]  /*4580*/  LEA.HI.X.SX32 R25, R52, R103, 0x1, P3 ;  /* 0x0000006734197211 */ /* 0x000fe400018f0eff */
[----:B------:R-:W-:Y:S01]  /*4590*/  LEA R28, P3, R30, R37, 0x1 ;  /* 0x000000251e1c7211 */ /* 0x000fe200078608ff */
[----:B------:R-:W-:Y:S01]  /*45a0*/  IMAD R44, R101, 0x2, R42 ;  /* 0x00000002652c7824 */ /* 0x000fe200078e022a */
[----:B------:R-:W-:-:S02]  /*45b0*/  LEA.HI.X.SX32 R27, R46, R103, 0x1, P4 ;  /* 0x000000672e1b7211 */ /* 0x000fc400020f0eff */
[----:B------:R-:W-:Y:S01]  /*45c0*/  LEA.HI.X.SX32 R29, R30, R103, 0x1, P3 ;  /* 0x000000671e1d7211 */ /* 0x000fe200018f0eff */
[----:B------:R-:W-:Y:S01]  /*45d0*/  IMAD R30, R101, 0x2, R44 ;  /* 0x00000002651e7824 */ /* 0x000fe200078e022c */
[----:B0-----:R-:W-:-:S04]  /*45e0*/  LEA R20, P3, R40, R37, 0x1 ;  /* 0x0000002528147211 */ /* 0x001fc800078608ff */
[C---:B------:R-:W-:Y:S02]  /*45f0*/  LEA R32, R101.reuse, R30, 0x1 ;  /* 0x0000001e65207211 */ /* 0x040fe400078e08ff */
[----:B------:R-:W-:Y:S02]  /*4600*/  LEA.HI.X.SX32 R21, R40, R103, 0x1, P3 ;  /* 0x0000006728157211 */ /* 0x000fe400018f0eff */
[C---:B------:R-:W-:Y:S01]  /*4610*/  LEA R22, P3, R42.reuse, R37, 0x1 ;  /* 0x000000252a167211 */ /* 0x040fe200078608ff */
[C---:B------:R-:W-:Y:S01]  /*4620*/  IMAD R34, R101.reuse, 0x2, R32 ;  /* 0x0000000265227824 */ /* 0x040fe200078e0220 */
[----:B------:R0:W-:Y:S02]  /*4630*/  STG.E.U16 [R24.64], R12 ;  /* 0x0000000c18007986 */ /* 0x0001e4000c101504 */
[----:B------:R-:W-:Y:S01]  /*4640*/  LEA.HI.X.SX32 R23, R42, R103, 0x1, P3 ;  /* 0x000000672a177211 */ /* 0x000fe200018f0eff */
[----:B------:R-:W-:Y:S01]  /*4650*/  IMAD R40, R101, 0x2, R34 ;  /* 0x0000000265287824 */ /* 0x000fe200078e0222 */
[----:B-1----:R1:W-:Y:S04]  /*4660*/  STG.E.U16 [R26.64], R4 ;  /* 0x000000041a007986 */ /* 0x0023e8000c101504 */
[----:B--2---:R-:W-:Y:S04]  /*4670*/  STG.E.U16 [R28.64], R16 ;  /* 0x000000101c007986 */ /* 0x004fe8000c101504 */
[----:B---3--:R2:W-:Y:S01]  /*4680*/  STG.E.U16 [R20.64], R8 ;  /* 0x0000000814007986 */ /* 0x0085e2000c101504 */
[----:B0-----:R-:W-:-:S02]  /*4690*/  LEA R24, P4, R44, R37, 0x1 ;  /* 0x000000252c187211 */ /* 0x001fc400078808ff */
[----:B-1----:R-:W-:Y:S02]  /*46a0*/  PRMT R27, R4, 0x7632, R27 ;  /* 0x00007632041b7816 */ /* 0x002fe4000000001b */
[----:B------:R-:W-:Y:S02]  /*46b0*/  LEA.HI.X.SX32 R25, R44, R103, 0x1, P4 ;  /* 0x000000672c197211 */ /* 0x000fe400020f0eff */
[-C--:B------:R-:W-:Y:S02]  /*46c0*/  LEA R26, P4, R32, R37.reuse, 0x1 ;  /* 0x00000025201a7211 */ /* 0x080fe400078808ff */
[----:B--2---:R-:W-:Y:S02]  /*46d0*/  PRMT R21, R12, 0x7632, R21 ;  /* 0x000076320c157816 */ /* 0x004fe40000000015 */
[C---:B------:R-:W-:Y:S02]  /*46e0*/  LEA R12, R101.reuse, R40, 0x1 ;  /* 0x00000028650c7211 */ /* 0x040fe400078e08ff */
[----:B------:R-:W-:Y:S01]  /*46f0*/  PRMT R8, R16, 0x7632, R8 ;  /* 0x0000763210087816 */ /* 0x000fe20000000008 */
[----:B------:R0:W-:Y:S01]  /*4700*/  STG.E.U16 [R22.64], R21 ;  /* 0x0000001516007986 */ /* 0x0001e2000c101504 */
[----:B------:R-:W-:Y:S01]  /*4710*/  LEA R20, P3, R30, R37, 0x1 ;  /* 0x000000251e147211 */ /* 0x000fe200078608ff */
[----:B------:R-:W-:-:S02]  /*4720*/  IMAD R4, R101, 0x2, R12 ;  /* 0x0000000265047824 */ /* 0x000fc400078e020c */
[----:B------:R1:W-:Y:S02]  /*4730*/  STG.E.U16 [R24.64], R27 ;  /* 0x0000001b18007986 */ /* 0x0003e4000c101504 */
[----:B------:R-:W-:-:S05]  /*4740*/  IMAD R42, R101, 0x2, R4 ;  /* 0x00000002652a7824 */ /* 0x000fca00078e0204 */
[C---:B------:R-:W-:Y:S02]  /*4750*/  LEA R16, R101.reuse, R42, 0x1 ;  /* 0x0000002a65107211 */ /* 0x040fe400078e08ff */
[----:B0-----:R-:W-:Y:S02]  /*4760*/  LEA.HI.X.SX32 R21, R30, R103, 0x1, P3 ;  /* 0x000000671e157211 */ /* 0x001fe400018f0eff */
[----:B------:R-:W-:Y:S01]  /*4770*/  LEA R22, P3, R34, R37, 0x1 ;  /* 0x0000002522167211 */ /* 0x000fe200078608ff */
[C---:B------:R-:W-:Y:S01]  /*4780*/  IMAD R30, R101.reuse, 0x2, R16 ;  /* 0x00000002651e7824 */ /* 0x040fe200078e0210 */
[-C--:B-1----:R-:W-:Y:S01]  /*4790*/  LEA.HI.X.SX32 R27, R32, R103.reuse, 0x1, P4 ;  /* 0x00000067201b7211 */ /* 0x082fe200020f0eff */
[----:B------:R-:W-:Y:S01]  /*47a0*/  STG.E.U16 [R20.64], R8 ;  /* 0x0000000814007986 */ /* 0x000fe2000c101504 */
[----:B------:R-:W-:Y:S01]  /*47b0*/  PRMT R25, R8, 0x7632, R25 ;  /* 0x0000763208197816 */ /* 0x000fe20000000019 */
[----:B------:R-:W-:Y:S01]  /*47c0*/  IMAD R32, R101, 0x2, R30 ;  /* 0x0000000265207824 */ /* 0x000fe200078e021e */
[----:B------:R-:W-:-:S02]  /*47d0*/  LEA.HI.X.SX32 R23, R34, R103, 0x1, P3 ;  /* 0x0000006722177211 */ /* 0x000fc400018f0eff */
[-C--:B------:R-:W-:Y:S01]  /*47e0*/  LEA R24, P3, R40, R37.reuse, 0x1 ;  /* 0x0000002528187211 */ /* 0x080fe200078608ff */
[----:B------:R0:W-:Y:S01]  /*47f0*/  STG.E.U16 [R26.64], R25 ;  /* 0x000000191a007986 */ /* 0x0001e2000c101504 */
[----:B------:R-:W-:Y:S02]  /*4800*/  LEA R34, R101, R32, 0x1 ;  /* 0x0000002065227211 */ /* 0x000fe400078e08ff */
[C---:B------:R-:W-:Y:S01]  /*4810*/  LEA R28, P4, R12.reuse, R37, 0x1 ;  /* 0x000000250c1c7211 */ /* 0x040fe200078808ff */
[----:B------:R1:W-:Y:S03]  /*4820*/  STG.E.U16 [R22.64], R13 ;  /* 0x0000000d16007986 */ /* 0x0003e6000c101504 */
[----:B------:R-:W-:Y:S02]  /*4830*/  LEA.HI.X.SX32 R29, R12, R103, 0x1, P4 ;  /* 0x000000670c1d7211 */ /* 0x000fe400020f0eff */
[----:B------:R-:W-:-:S02]  /*4840*/  LEA R12, P4, R16, R37, 0x1 ;  /* 0x00000025100c7211 */ /* 0x000fc400078808ff */
[----:B0-----:R-:W-:Y:S01]  /*4850*/  LEA.HI.X.SX32 R25, R40, R103, 0x1, P3 ;  /* 0x0000006728197211 */ /* 0x001fe200018f0eff */
[----:B------:R-:W-:Y:S01]  /*4860*/  IMAD R40, R101, 0x2, R34 ;  /* 0x0000000265287824 */ /* 0x000fe200078e0222 */
[----:B------:R-:W-:-:S03]  /*4870*/  LEA R20, P3, R4, R37, 0x1 ;  /* 0x0000002504147211 */ /* 0x000fc600078608ff */
[C---:B------:R-:W-:Y:S01]  /*4880*/  IMAD R44, R101.reuse, 0x2, R40 ;  /* 0x00000002652c7824 */ /* 0x040fe200078e0228 */
[----:B------:R-:W-:Y:S01]  /*4890*/  LEA.HI.X.SX32 R21, R4, R103, 0x1, P3 ;  /* 0x0000006704157211 */ /* 0x000fe200018f0eff */
[----:B------:R0:W-:Y:S01]  /*48a0*/  STG.E.U16 [R24.64], R5 ;  /* 0x0000000518007986 */ /* 0x0001e2000c101504 */
[C---:B------:R-:W-:Y:S02]  /*48b0*/  LEA R26, P3, R42.reuse, R37, 0x1 ;  /* 0x000000252a1a7211 */ /* 0x040fe400078608ff */
[C---:B------:R-:W-:Y:S01]  /*48c0*/  LEA R46, R101.reuse, R44, 0x1 ;  /* 0x0000002c652e7211 */ /* 0x040fe200078e08ff */
[----:B------:R2:W-:Y:S01]  /*48d0*/  STG.E.U16 [R28.64], R17 ;  /* 0x000000111c007986 */ /* 0x0005e2000c101504 */
[----:B------:R-:W-:Y:S02]  /*48e0*/  LEA.HI.X.SX32 R27, R42, R103, 0x1, P3 ;  /* 0x000000672a1b7211 */ /* 0x000fe400018f0eff */
[----:B------:R-:W-:Y:S01]  /*48f0*/  LEA R4, P3, R30, R37, 0x1 ;  /* 0x000000251e047211 */ /* 0x000fe200078608ff */
[C---:B------:R-:W-:Y:S01]  /*4900*/  IMAD R48, R101.reuse, 0x2, R46 ;  /* 0x0000000265307824 */ /* 0x040fe200078e022e */
[----:B------:R3:W-:Y:S03]  /*4910*/  STG.E.U16 [R20.64], R9 ;  /* 0x0000000914007986 */ /* 0x0007e6000c101504 */
[----:B-1----:R-:W-:Y:S01]  /*4920*/  IMAD R22, R101, 0x2, R48 ;  /* 0x0000000265167824 */ /* 0x002fe200078e0230 */
[----:B0-----:R-:W-:-:S02]  /*4930*/  PRMT R5, R5, 0x7632, R5 ;  /* 0x0000763205057816 */ /* 0x001fc40000000005 */
[----:B--2---:R-:W-:Y:S02]  /*4940*/  PRMT R17, R17, 0x7632, R17 ;  /* 0x0000763211117816 */ /* 0x004fe40000000011 */
[----:B------:R-:W-:Y:S02]  /*4950*/  LEA R42, R101, R22, 0x1 ;  /* 0x00000016652a7211 */ /* 0x000fe400078e08ff */
[----:B---3--:R-:W-:-:S03]  /*4960*/  PRMT R21, R13, 0x7632, R21 ;  /* 0x000076320d157816 */ /* 0x008fc60000000015 */
[C---:B------:R-:W-:Y:S01]  /*4970*/  IMAD R50, R101.reuse, 0x2, R42 ;  /* 0x0000000265327824 */ /* 0x040fe200078e022a */
[----:B------:R-:W-:Y:S01]  /*4980*/  LEA.HI.X.SX32 R13, R16, R103, 0x1, P4 ;  /* 0x00000067100d7211 */ /* 0x000fe200020f0eff */
[----:B------:R-:W-:Y:S02]  /*4990*/  STG.E.U16 [R26.64], R21 ;  /* 0x000000151a007986 */ /* 0x000fe4000c101504 */
[C---:B------:R-:W-:Y:S01]  /*49a0*/  IMAD R52, R101.reuse, 0x2, R50 ;  /* 0x0000000265347824 */ /* 0x040fe200078e0232 */
[----:B------:R-:W-:Y:S01]  /*49b0*/  LEA R8, P4, R32, R37, 0x1 ;  /* 0x0000002520087211 */ /* 0x000fe200078808ff */
[----:B------:R0:W-:Y:S03]  /*49c0*/  STG.E.U16 [R12.64], R5 ;  /* 0x000000050c007986 */ /* 0x0001e6000c101504 */
[C---:B------:R-:W-:Y:S01]  /*49d0*/  LEA R58, R101.reuse, R52, 0x1 ;  /* 0x00000034653a7211 */ /* 0x040fe200078e08ff */
[----:B------:R-:W-:Y:S04]  /*49e0*/  LDS.128 R24, [R57] ;  /* 0x0000000039187984 */ /* 0x000fe80000000c00 */
[----:B------:R-:W-:-:S04]  /*49f0*/  IMAD R60, R101, 0x2, R58 ;  /* 0x00000002653c7824 */ /* 0x000fc800078e023a */
[C---:B------:R-:W-:Y:S01]  /*4a00*/  IMAD R62, R101.reuse, 0x2, R60 ;  /* 0x00000002653e7824 */ /* 0x040fe200078e023c */
[----:B0-----:R-:W-:Y:S02]  /*4a10*/  LEA.HI.X.SX32 R5, R30, R103, 0x1, P3 ;  /* 0x000000671e057211 */ /* 0x001fe400018f0eff */
[----:B------:R-:W-:Y:S01]  /*4a20*/  LEA R16, P3, R34, R37, 0x1 ;  /* 0x0000002522107211 */ /* 0x000fe200078608ff */
[----:B------:R-:W-:Y:S01]  /*4a30*/  LDS.128 R28, [R56] ;  /* 0x00000000381c7984 */ /* 0x000fe20000000c00 */
[----:B------:R-:W-:Y:S02]  /*4a40*/  LEA R64, R101, R62, 0x1 ;  /* 0x0000003e65407211 */ /* 0x000fe400078e08ff */
[----:B------:R-:W-:Y:S01]  /*4a50*/  PRMT R13, R9, 0x7632, R13 ;  /* 0x00007632090d7816 */ /* 0x000fe2000000000d */
[----:B------:R0:W-:Y:S01]  /*4a60*/  STG.E.U16 [R4.64], R17 ;  /* 0x0000001104007986 */ /* 0x0001e2000c101504 */
[----:B------:R-:W-:Y:S01]  /*4a70*/  LEA.HI.X.SX32 R9, R32, R103, 0x1, P4 ;  /* 0x0000006720097211 */ /* 0x000fe200020f0eff */
[----:B------:R-:W-:Y:S01]  /*4a80*/  IMAD R66, R101, 0x2, R64 ;  /* 0x0000000265427824 */ /* 0x000fe200078e0240 */
[----:B------:R-:W-:-:S03]  /*4a90*/  LEA R20, P4, R44, R37, 0x1 ;  /* 0x000000252c147211 */ /* 0x000fc600078808ff */
[----:B------:R-:W-:Y:S01]  /*4aa0*/  IMAD R68, R101, 0x2, R66 ;  /* 0x0000000265447824 */ /* 0x000fe200078e0242 */
[----:B------:R1:W-:Y:S01]  /*4ab0*/  STG.E.U16 [R8.64], R13 ;  /* 0x0000000d08007986 */ /* 0x0003e2000c101504 */
[----:B------:R-:W-:-:S03]  /*4ac0*/  LEA.HI.X.SX32 R21, R44, R103, 0x1, P4 ;  /* 0x000000672c157211 */ /* 0x000fc600020f0eff */
[C---:B------:R-:W-:Y:S02]  /*4ad0*/  LEA R70, R101.reuse, R68, 0x1 ;  /* 0x0000004465467211 */ /* 0x040fe400078e08ff */
[----:B0-----:R-:W-:Y:S02]  /*4ae0*/  LEA.HI.X.SX32 R17, R34, R103, 0x1, P3 ;  /* 0x0000006722117211 */ /* 0x001fe400018f0eff */
[C---:B------:R-:W-:Y:S01]  /*4af0*/  LEA R12, P3, R40.reuse, R37, 0x1 ;  /* 0x00000025280c7211 */ /* 0x040fe200078608ff */
[C---:B------:R-:W-:Y:S01]  /*4b00*/  IMAD R72, R101.reuse, 0x2, R70 ;  /* 0x0000000265487824 */ /* 0x040fe200078e0246 */
[----:B------:R0:W2:Y:S02]  /*4b10*/  LDS.128 R32, [R38] ;  /* 0x0000000026207984 */ /* 0x0000a40000000c00 */
[----:B-1----:R-:W-:Y:S01]  /*4b20*/  LEA.HI.X.SX32 R13, R40, R103, 0x1, P3 ;  /* 0x00000067280d7211 */ /* 0x002fe200018f0eff */
[----:B------:R-:W-:Y:S01]  /*4b30*/  IMAD R74, R101, 0x2, R72 ;  /* 0x00000002654a7824 */ /* 0x000fe200078e0248 */
[C---:B------:R-:W-:Y:S01]  /*4b40*/  LEA R4, P3, R46.reuse, R37, 0x1 ;  /* 0x000000252e047211 */ /* 0x040fe200078608ff */
[----:B------:R1:W-:Y:S03]  /*4b50*/  STG.E.U16 [R16.64], R14 ;  /* 0x0000000e10007986 */ /* 0x0003e6000c101504 */
[----:B------:R-:W-:Y:S01]  /*4b60*/  LEA.HI.X.SX32 R5, R46, R103, 0x1, P3 ;  /* 0x000000672e057211 */ /* 0x000fe200018f0eff */
[----:B------:R3:W-:Y:S01]  /*4b70*/  STG.E.U16 [R12.64], R6 ;  /* 0x000000060c007986 */ /* 0x0007e2000c101504 */
[----:B------:R-:W-:-:S02]  /*4b80*/  LEA R8, P3, R48, R37, 0x1 ;  /* 0x0000002530087211 */ /* 0x000fc400078608ff */
[----:B0-----:R-:W-:Y:S01]  /*4b90*/  LEA R38, P5, R60, R37, 0x1 ;  /* 0x000000253c267211 */ /* 0x001fe200078a08ff */
[----:B------:R0:W-:Y:S01]  /*4ba0*/  STG.E.U16 [R20.64], R18 ;  /* 0x0000001214007986 */ /* 0x0001e2000c101504 */
[-C--:B------:R-:W-:Y:S02]  /*4bb0*/  LEA.HI.X.SX32 R9, R48, R103.reuse, 0x1, P3 ;  /* 0x0000006730097211 */ /* 0x080fe400018f0eff */
[----:B------:R-:W-:Y:S01]  /*4bc0*/  LEA.HI.X.SX32 R39, R60, R103, 0x1, P5 ;  /* 0x000000673c277211 */ /* 0x000fe200028f0eff */
[----:B------:R4:W-:Y:S01]  /*4bd0*/  STG.E.U16 [R4.64], R10 ;  /* 0x0000000a04007986 */ /* 0x0009e2000c101504 */
[-C--:B-1----:R-:W-:Y:S02]  /*4be0*/  LEA R16, P4, R22, R37.reuse, 0x1 ;  /* 0x0000002516107211 */ /* 0x082fe400078808ff */
[----:B------:R-:W-:Y:S02]  /*4bf0*/  LEA R44, P5, R66, R37, 0x1 ;  /* 0x00000025422c7211 */ /* 0x000fe400078a08ff */
[----:B---3--:R-:W-:-:S02]  /*4c00*/  PRMT R12, R6, 0x7632, R12 ;  /* 0x00007632060c7816 */ /* 0x008fc4000000000c */
[-C--:B------:R-:W-:Y:S02]  /*4c10*/  LEA.HI.X.SX32 R17, R22, R103.reuse, 0x1, P4 ;  /* 0x0000006716117211 */ /* 0x080fe400020f0eff */
[----:B------:R-:W-:Y:S01]  /*4c20*/  LEA.HI.X.SX32 R45, R66, R103, 0x1, P5 ;  /* 0x00000067422d7211 */ /* 0x000fe200028f0eff */
[----:B------:R-:W1:Y:S01]  /*4c30*/  LDS.128 R20, [R54] ;  /* 0x0000000036147984 */ /* 0x000e620000000c00 */
[----:B0-----:R-:W-:Y:S02]  /*4c40*/  PRMT R18, R18, 0x7632, R18 ;  /* 0x0000763212127816 */ /* 0x001fe40000000012 */
[----:B----4-:R-:W-:Y:S02]  /*4c50*/  PRMT R5, R14, 0x7632, R5 ;  /* 0x000076320e057816 */ /* 0x010fe40000000005 */
[C---:B------:R-:W-:Y:S02]  /*4c60*/  LEA R14, R101.reuse, R74, 0x1 ;  /* 0x0000004a650e7211 */ /* 0x040fe400078e08ff */
[----:B------:R-:W-:Y:S01]  /*4c70*/  LEA R4, P3, R42, R37, 0x1 ;  /* 0x000000252a047211 */ /* 0x000fe200078608ff */
[----:B------:R0:W-:Y:S01]  /*4c80*/  STG.E.U16 [R8.64], R5 ;  /* 0x0000000508007986 */ /* 0x0001e2000c101504 */
[----:B------:R-:W-:Y:S01]  /*4c90*/  PRMT R10, R10, 0x7632, R10 ;  /* 0x000076320a0a7816 */ /* 0x000fe2000000000a */
[----:B------:R-:W-:-:S02]  /*4ca0*/  IMAD R6, R101, 0x2, R14 ;  /* 0x0000000265067824 */ /* 0x000fc400078e020e */
[----:B------:R3:W-:Y:S02]  /*4cb0*/  STG.E.U16 [R16.64], R12 ;  /* 0x0000000c10007986 */ /* 0x0007e4000c101504 */
[----:B------:R-:W-:-:S05]  /*4cc0*/  IMAD R76, R101, 0x2, R6 ;  /* 0x00000002654c7824 */ /* 0x000fca00078e0206 */
[C---:B------:R-:W-:Y:S02]  /*4cd0*/  LEA R78, R101.reuse, R76, 0x1 ;  /* 0x0000004c654e7211 */ /* 0x040fe400078e08ff */
[----:B0-----:R-:W-:Y:S02]  /*4ce0*/  LEA R8, P4, R50, R37, 0x1 ;  /* 0x0000002532087211 */ /* 0x001fe400078808ff */
[-C--:B------:R-:W-:Y:S01]  /*4cf0*/  LEA.HI.X.SX32 R5, R42, R103.reuse, 0x1, P3 ;  /* 0x000000672a057211 */ /* 0x080fe200018f0eff */
[C---:B------:R-:W-:Y:S01]  /*4d00*/  IMAD R80, R101.reuse, 0x2, R78 ;  /* 0x0000000265507824 */ /* 0x040fe200078e024e */
[----:B------:R-:W-:Y:S02]  /*4d10*/  LEA.HI.X.SX32 R9, R50, R103, 0x1, P4 ;  /* 0x0000006732097211 */ /* 0x000fe400020f0eff */
[-C--:B---3--:R-:W-:Y:S01]  /*4d20*/  LEA R16, P4, R58, R37.reuse, 0x1 ;  /* 0x000000253a107211 */ /* 0x088fe200078808ff */
[----:B------:R-:W-:Y:S01]  /*4d30*/  IMAD R82, R101, 0x2, R80 ;  /* 0x0000000265527824 */ /* 0x000fe200078e0250 */
[----:B------:R-:W-:Y:S01]  /*4d40*/  LEA R50, P5, R72, R37, 0x1 ;  /* 0x0000002548327211 */ /* 0x000fe200078a08ff */
[----:B------:R0:W-:Y:S01]  /*4d50*/  STG.E.U16 [R4.64], R18 ;  /* 0x0000001204007986 */ /* 0x0001e2000c101504 */
[----:B------:R-:W-:-:S02]  /*4d60*/  LEA.HI.X.SX32 R17, R58, R103, 0x1, P4 ;  /* 0x000000673a117211 */ /* 0x000fc400020f0eff */
[C---:B------:R-:W-:Y:S01]  /*4d70*/  LEA R84, R101.reuse, R82, 0x1 ;  /* 0x0000005265547211 */ /* 0x040fe200078e08ff */
[----:B------:R3:W-:Y:S01]  /*4d80*/  STG.E.U16 [R8.64], R10 ;  /* 0x0000000a08007986 */ /* 0x0007e2000c101504 */
[----:B------:R-:W-:Y:S02]  /*4d90*/  LEA R42, P4, R64, R37, 0x1 ;  /* 0x00000025402a7211 */ /* 0x000fe400078808ff */
[-C--:B------:R-:W-:Y:S01]  /*4da0*/  LEA.HI.X.SX32 R51, R72, R103.reuse, 0x1, P5 ;  /* 0x0000006748337211 */ /* 0x080fe200028f0eff */
[C---:B------:R-:W-:Y:S01]  /*4db0*/  IMAD R86, R101.reuse, 0x2, R84 ;  /* 0x0000000265567824 */ /* 0x040fe200078e0254 */
[----:B------:R-:W-:Y:S02]  /*4dc0*/  LEA.HI.X.SX32 R43, R64, R103, 0x1, P4 ;  /* 0x00000067402b7211 */ /* 0x000fe400020f0eff */
[-C--:B------:R-:W-:Y:S01]  /*4dd0*/  LEA R48, P4, R70, R37.reuse, 0x1 ;  /* 0x0000002546307211 */ /* 0x080fe200078808ff */
[----:B------:R-:W-:Y:S01]  /*4de0*/  IMAD R90, R101, 0x2, R86 ;  /* 0x00000002655a7824 */ /* 0x000fe200078e0256 */
[----:B------:R-:W-:-:S02]  /*4df0*/  LEA R56, P5, R6, R37, 0x1 ;  /* 0x0000002506387211 */ /* 0x000fc400078a08ff */
[----:B------:R-:W-:Y:S02]  /*4e00*/  LEA.HI.X.SX32 R49, R70, R103, 0x1, P4 ;  /* 0x0000006746317211 */ /* 0x000fe400020f0eff */
[C---:B------:R-:W-:Y:S02]  /*4e10*/  LEA R92, R101.reuse, R90, 0x1 ;  /* 0x0000005a655c7211 */ /* 0x040fe400078e08ff */
        /* <DEDUP_REMOVED lines=9> */
[----:B------:R-:W-:Y:S01]  /*4eb0*/  LEA R40, P3, R62, R37, 0x1 ;  /* 0x000000253e287211 */ /* 0x000fe200078608ff */
[----:B------:R4:W-:Y:S01]  /*4ec0*/  STG.E.U16 [R12.64], R15 ;  /* 0x0000000f0c007986 */ /* 0x0009e2000c101504 */
[-C--:B------:R-:W-:Y:S01]  /*4ed0*/  LEA.HI.X.SX32 R61, R78, R103.reuse, 0x1, P4 ;  /* 0x000000674e3d7211 */ /* 0x080fe200020f0eff */
[C---:B------:R-:W-:Y:S01]  /*4ee0*/  IMAD R6, R101.reuse, 0x2, R98 ;  /* 0x0000000265067824 */ /* 0x040fe200078e0262 */
[----:B------:R-:W-:Y:S01]  /*4ef0*/  LEA.HI.X.SX32 R41, R62, R103, 0x1, P3 ;  /* 0x000000673e297211 */ /* 0x000fe200018f0eff */
[----:B------:R5:W-:Y:S01]  /*4f00*/  STG.E.U16 [R16.64], R7 ;  /* 0x0000000710007986 */ /* 0x000be2000c101504 */
[-C--:B------:R-:W-:Y:S01]  /*4f10*/  LEA R46, P3, R68, R37.reuse, 0x1 ;  /* 0x00000025442e7211 */ /* 0x080fe200078608ff */
[----:B------:R-:W-:Y:S01]  /*4f20*/  IMAD R14, R101, 0x2, R6 ;  /* 0x00000002650e7824 */ /* 0x000fe200078e0206 */
[----:B------:R-:W-:Y:S01]  /*4f30*/  LEA R62, P5, R80, R37, 0x1 ;  /* 0x00000025503e7211 */ /* 0x000fe200078a08ff */
[----:B------:R-:W-:Y:S01]  /*4f40*/  STG.E.U16 [R38.64], R19 ;  /* 0x0000001326007986 */ /* 0x000fe2000c101504 */
[----:B------:R-:W-:-:S02]  /*4f50*/  LEA.HI.X.SX32 R47, R68, R103, 0x1, P3 ;  /* 0x00000067442f7211 */ /* 0x000fc400018f0eff */
[C---:B------:R-:W-:Y:S01]  /*4f60*/  LEA R104, R101.reuse, R14, 0x1 ;  /* 0x0000000e65687211 */ /* 0x040fe200078e08ff */
[----:B------:R-:W-:Y:S01]  /*4f70*/  STG.E.U16 [R40.64], R11 ;  /* 0x0000000b28007986 */ /* 0x000fe2000c101504 */
[----:B------:R-:W-:Y:S02]  /*4f80*/  LEA R52, P3, R74, R37, 0x1 ;  /* 0x000000254a347211 */ /* 0x000fe400078608ff */
[-C--:B------:R-:W-:Y:S01]  /*4f90*/  LEA.HI.X.SX32 R63, R80, R103.reuse, 0x1, P5 ;  /* 0x00000067503f7211 */ /* 0x080fe200028f0eff */
[C---:B------:R-:W-:Y:S01]  /*4fa0*/  IMAD R106, R101.reuse, 0x2, R104 ;  /* 0x00000002656a7824 */ /* 0x040fe200078e0268 */
[----:B------:R-:W-:Y:S02]  /*4fb0*/  LEA.HI.X.SX32 R53, R74, R103, 0x1, P3 ;  /* 0x000000674a357211 */ /* 0x000fe400018f0eff */
[----:B------:R-:W-:Y:S02]  /*4fc0*/  LEA R58, P3, R76, R37, 0x1 ;  /* 0x000000254c3a7211 */ /* 0x000fe400078608ff */
[----:B------:R-:W-:-:S02]  /*4fd0*/  LEA R108, R101, R106, 0x1 ;  /* 0x0000006a656c7211 */ /* 0x000fc400078e08ff */
[----:B------:R-:W-:Y:S02]  /*4fe0*/  LEA.HI.X.SX32 R59, R76, R103, 0x1, P3 ;  /* 0x000000674c3b7211 */ /* 0x000fe400018f0eff */
[-C--:B------:R-:W-:Y:S01]  /*4ff0*/  LEA R64, P3, R82, R37.reuse, 0x1 ;  /* 0x0000002552407211 */ /* 0x080fe200078608ff */
[C---:B------:R-:W-:Y:S01]  /*5000*/  IMAD R110, R101.reuse, 0x2, R108 ;  /* 0x00000002656e7824 */ /* 0x040fe200078e026c */
[----:B------:R-:W-:Y:S02]  /*5010*/  LEA R68, P5, R86, R37, 0x1 ;  /* 0x0000002556447211 */ /* 0x000fe400078a08ff */
[----:B------:R-:W-:Y:S02]  /*5020*/  LEA.HI.X.SX32 R65, R82, R103, 0x1, P3 ;  /* 0x0000006752417211 */ /* 0x000fe400018f0eff */
[----:B------:R-:W-:Y:S02]  /*5030*/  LEA R112, R101, R110, 0x1 ;  /* 0x0000006e65707211 */ /* 0x000fe400078e08ff */
[----:B------:R-:W-:-:S02]  /*5040*/  LEA R70, P3, R90, R37, 0x1 ;  /* 0x000000255a467211 */ /* 0x000fc400078608ff */
[-C--:B------:R-:W-:Y:S01]  /*5050*/  LEA.HI.X.SX32 R69, R86, R103.reuse, 0x1, P5 ;  /* 0x0000006756457211 */ /* 0x080fe200028f0eff */
[C---:B------:R-:W-:Y:S01]  /*5060*/  IMAD R114, R101.reuse, 0x2, R112 ;  /* 0x0000000265727824 */ /* 0x040fe200078e0270 */
[----:B------:R-:W-:Y:S02]  /*5070*/  LEA.HI.X.SX32 R71, R90, R103, 0x1, P3 ;  /* 0x000000675a477211 */ /* 0x000fe400018f0eff */
[-C--:B------:R-:W-:Y:S02]  /*5080*/  LEA R66, P4, R84, R37.reuse, 0x1 ;  /* 0x0000002554427211 */ /* 0x080fe400078808ff */
[-C--:B------:R-:W-:Y:S02]  /*5090*/  LEA R74, P5, R94, R37.reuse, 0x1 ;  /* 0x000000255e4a7211 */ /* 0x080fe400078a08ff */
[----:B------:R-:W-:Y:S02]  /*50a0*/  LEA R76, P3, R96, R37, 0x1 ;  /* 0x00000025604c7211 */ /* 0x000fe400078608ff */
[----:B------:R-:W-:-:S02]  /*50b0*/  LEA R116, R101, R114, 0x1 ;  /* 0x0000007265747211 */ /* 0x000fc400078e08ff */
[-C--:B------:R-:W-:Y:S02]  /*50c0*/  LEA.HI.X.SX32 R67, R84, R103.reuse, 0x1, P4 ;  /* 0x0000006754437211 */ /* 0x080fe400020f0eff */
[-C--:B------:R-:W-:Y:S01]  /*50d0*/  LEA.HI.X.SX32 R75, R94, R103.reuse, 0x1, P5 ;  /* 0x000000675e4b7211 */ /* 0x080fe200028f0eff */
[----:B------:R-:W-:Y:S01]  /*50e0*/  IMAD R118, R101, 0x2, R116 ;  /* 0x0000000265767824 */ /* 0x000fe200078e0274 */
[----:B------:R-:W-:Y:S02]  /*50f0*/  LEA.HI.X.SX32 R77, R96, R103, 0x1, P3 ;  /* 0x00000067604d7211 */ /* 0x000fe400018f0eff */
[-C--:B------:R-:W-:Y:S02]  /*5100*/  LEA R72, P4, R92, R37.reuse, 0x1 ;  /* 0x000000255c487211 */ /* 0x080fe400078808ff */
[-C--:B------:R-:W-:Y:S02]  /*5110*/  LEA R80, P5, R6, R37.reuse, 0x1 ;  /* 0x0000002506507211 */ /* 0x080fe400078a08ff */
[----:B------:R-:W-:-:S02]  /*5120*/  LEA R82, P3, R14, R37, 0x1 ;  /* 0x000000250e527211 */ /* 0x000fc400078608ff */
[-C--:B------:R-:W-:Y:S02]  /*5130*/  LEA.HI.X.SX32 R73, R92, R103.reuse, 0x1, P4 ;  /* 0x000000675c497211 */ /* 0x080fe400020f0eff */
[-C--:B------:R-:W-:Y:S02]  /*5140*/  LEA.HI.X.SX32 R81, R6, R103.reuse, 0x1, P5 ;  /* 0x0000006706517211 */ /* 0x080fe400028f0eff */
[----:B------:R-:W-:Y:S02]  /*5150*/  LEA.HI.X.SX32 R83, R14, R103, 0x1, P3 ;  /* 0x000000670e537211 */ /* 0x000fe400018f0eff */
[-C--:B------:R-:W-:Y:S02]  /*5160*/  LEA R78, P4, R98, R37.reuse, 0x1 ;  /* 0x00000025624e7211 */ /* 0x080fe400078808ff */
[----:B------:R-:W-:Y:S02]  /*5170*/  LEA R86, P5, R106, R37, 0x1 ;  /* 0x000000256a567211 */ /* 0x000fe400078a08ff */
[----:B------:R-:W-:-:S02]  /*5180*/  LEA R14, R101, R118, 0x1 ;  /* 0x00000076650e7211 */ /* 0x000fc400078e08ff */
[-C--:B------:R-:W-:Y:S02]  /*5190*/  LEA.HI.X.SX32 R79, R98, R103.reuse, 0x1, P4 ;  /* 0x00000067624f7211 */ /* 0x080fe400020f0eff */
[----:B------:R-:W-:Y:S01]  /*51a0*/  LEA.HI.X.SX32 R87, R106, R103, 0x1, P5 ;  /* 0x000000676a577211 */ /* 0x000fe200028f0eff */
[----:B------:R-:W-:Y:S01]  /*51b0*/  IMAD R120, R101, 0x2, R14 ;  /* 0x0000000265787824 */ /* 0x000fe200078e020e */
[-C--:B------:R-:W-:Y:S02]  /*51c0*/  LEA R84, P4, R104, R37.reuse, 0x1 ;  /* 0x0000002568547211 */ /* 0x080fe400078808ff */
[-C--:B------:R-:W-:Y:S02]  /*51d0*/  LEA R90, P3, R108, R37.reuse, 0x1 ;  /* 0x000000256c5a7211 */ /* 0x080fe400078608ff */
[----:B------:R-:W-:Y:S02]  /*51e0*/  LEA R94, P5, R112, R37, 0x1 ;  /* 0x00000025705e7211 */ /* 0x000fe400078a08ff */
[----:B------:R-:W-:-:S02]  /*51f0*/  LEA.HI.X.SX32 R85, R104, R103, 0x1, P4 ;  /* 0x0000006768557211 */ /* 0x000fc400020f0eff */
[-C--:B------:R-:W-:Y:S02]  /*5200*/  LEA.HI.X.SX32 R91, R108, R103.reuse, 0x1, P3 ;  /* 0x000000676c5b7211 */ /* 0x080fe400018f0eff */
[----:B------:R-:W-:Y:S02]  /*5210*/  LEA.HI.X.SX32 R95, R112, R103, 0x1, P5 ;  /* 0x00000067705f7211 */ /* 0x000fe400028f0eff */
[-C--:B------:R-:W-:Y:S02]  /*5220*/  LEA R92, P4, R110, R37.reuse, 0x1 ;  /* 0x000000256e5c7211 */ /* 0x080fe400078808ff */
[C---:B------:R-:W-:Y:S02]  /*5230*/  LEA R112, R101.reuse, R120, 0x1 ;  /* 0x0000007865707211 */ /* 0x040fe400078e08ff */
[-C--:B------:R-:W-:Y:S02]  /*5240*/  LEA R96, P3, R114, R37.reuse, 0x1 ;  /* 0x0000002572607211 */ /* 0x080fe400078608ff */
[----:B------:R-:W-:Y:S01]  /*5250*/  LEA R104, P5, R118, R37, 0x1 ;  /* 0x0000002576687211 */ /* 0x000fe200078a08ff */
[----:B------:R-:W-:Y:S01]  /*5260*/  IMAD R6, R101, 0x2, R112 ;  /* 0x0000000265067824 */ /* 0x000fe200078e0270 */
[----:B------:R-:W-:-:S02]  /*5270*/  LEA.HI.X.SX32 R93, R110, R103, 0x1, P4 ;  /* 0x000000676e5d7211 */ /* 0x000fc400020f0eff */
[-C--:B------:R-:W-:Y:S02]  /*5280*/  LEA.HI.X.SX32 R97, R114, R103.reuse, 0x1, P3 ;  /* 0x0000006772617211 */ /* 0x080fe400018f0eff */
[----:B------:R-:W-:Y:S02]  /*5290*/  LEA.HI.X.SX32 R105, R118, R103, 0x1, P5 ;  /* 0x0000006776697211 */ /* 0x000fe400028f0eff */
[-C--:B------:R-:W-:Y:S02]  /*52a0*/  LEA R106, P3, R14, R37.reuse, 0x1 ;  /* 0x000000250e6a7211 */ /* 0x080fe400078608ff */
[----:B------:R-:W-:Y:S02]  /*52b0*/  LEA R110, P5, R112, R37, 0x1 ;  /* 0x00000025706e7211 */ /* 0x000fe400078a08ff */
[-C--:B------:R-:W-:Y:S02]  /*52c0*/  LEA.HI.X.SX32 R107, R14, R103.reuse, 0x1, P3 ;  /* 0x000000670e6b7211 */ /* 0x080fe400018f0eff */
[----:B------:R-:W-:-:S02]  /*52d0*/  LEA.HI.X.SX32 R111, R112, R103, 0x1, P5 ;  /* 0x00000067706f7211 */ /* 0x000fc400028f0eff */
[C---:B------:R-:W-:Y:S02]  /*52e0*/  LEA R112, P3, R6.reuse, R37, 0x1 ;  /* 0x0000002506707211 */ /* 0x040fe400078608ff */
[----:B------:R-:W-:Y:S02]  /*52f0*/  LEA R122, R101, R6, 0x1 ;  /* 0x00000006657a7211 */ /* 0x000fe400078e08ff */
[----:B------:R-:W-:Y:S02]  /*5300*/  LEA.HI.X.SX32 R113, R6, R103, 0x1, P3 ;  /* 0x0000006706717211 */ /* 0x000fe400018f0eff */
[----:B0-----:R-:W-:Y:S01]  /*5310*/  PRMT R5, R15, 0x7632, R5 ;  /* 0x000076320f057816 */ /* 0x001fe20000000005 */
[----:B------:R-:W-:Y:S01]  /*5320*/  IMAD R124, R101, 0x2, R122 ;  /* 0x00000002657c7824 */ /* 0x000fe200078e027a */
[----:B------:R-:W-:Y:S02]  /*5330*/  PRMT R6, R7, 0x7632, R6 ;  /* 0x0000763207067816 */ /* 0x000fe40000000006 */
[----:B---3--:R-:W-:Y:S01]  /*5340*/  PRMT R9, R19, 0x7632, R9 ;  /* 0x0000763213097816 */ /* 0x008fe20000000009 */
[----:B------:R0:W-:Y:S01]  /*5350*/  STG.E.U16 [R42.64], R5 ;  /* 0x000000052a007986 */ /* 0x0001e2000c101504 */
[----:B----4-:R-:W-:-:S02]  /*5360*/  PRMT R13, R11, 0x7632, R13 ;  /* 0x000076320b0d7816 */ /* 0x010fc4000000000d */
[----:B------:R-:W-:Y:S01]  /*5370*/  LEA R98, P4, R116, R37, 0x1 ;  /* 0x0000002574627211 */ /* 0x000fe200078808ff */
[----:B------:R1:W-:Y:S01]  /*5380*/  STG.E.U16 [R44.64], R6 ;  /* 0x000000062c007986 */ /* 0x0003e2000c101504 */
[----:B--2---:R-:W-:Y:S02]  /*5390*/  PRMT R4, R32, 0x7632, R4 ;  /* 0x0000763220047816 */ /* 0x004fe40000000004 */
[----:B------:R-:W-:Y:S01]  /*53a0*/  LEA.HI.X.SX32 R99, R116, R103, 0x1, P4 ;  /* 0x0000006774637211 */ /* 0x000fe200020f0eff */
[----:B------:R2:W-:Y:S01]  /*53b0*/  STG.E.U16 [R46.64], R9 ;  /* 0x000000092e007986 */ /* 0x0005e2000c101504 */
[----:B-----5:R-:W-:Y:S02]  /*53c0*/  PRMT R7, R28, 0x7632, R7 ;  /* 0x000076321c077816 */ /* 0x020fe40000000007 */
[----:B------:R-:W-:Y:S01]  /*53d0*/  LEA R108, P4, R120, R37, 0x1 ;  /* 0x00000025786c7211 */ /* 0x000fe200078808ff */
[----:B------:R3:W-:Y:S01]  /*53e0*/  STG.E.U16 [R48.64], R13 ;  /* 0x0000000d30007986 */ /* 0x0007e2000c101504 */
[----:B0-----:R-:W-:-:S02]  /*53f0*/  PRMT R5, R24, 0x7632, R5 ;  /* 0x0000763218057816 */ /* 0x001fc40000000005 */
[----:B------:R-:W-:Y:S01]  /*5400*/  LEA R14, R101, R124, 0x1 ;  /* 0x0000007c650e7211 */ /* 0x000fe200078e08ff */
[----:B------:R-:W-:Y:S01]  /*5410*/  STG.E.U16 [R50.64], R32 ;  /* 0x0000002032007986 */ /* 0x000fe2000c101504 */
[----:B-1----:R-:W-:Y:S02]  /*5420*/  PRMT R6, R20, 0x7632, R6 ;  /* 0x0000763214067816 */ /* 0x002fe40000000006 */
[----:B------:R-:W-:Y:S01]  /*5430*/  LEA.HI.X.SX32 R109, R120, R103, 0x1, P4 ;  /* 0x00000067786d7211 */ /* 0x000fe200020f0eff */
[----:B------:R-:W-:Y:S01]  /*5440*/  STG.E.U16 [R52.64], R28 ;  /* 0x0000001c34007986 */ /* 0x000fe2000c101504 */
[-C--:B------:R-:W-:Y:S02]  /*5450*/  LEA R114, P4, R122, R37.reuse, 0x1 ;  /* 0x000000257a727211 */ /* 0x080fe400078808ff */
[-C--:B------:R-:W-:Y:S01]  /*5460*/  LEA R116, P5, R124, R37.reuse, 0x1 ;  /* 0x000000257c747211 */ /* 0x080fe200078a08ff */
[----:B------:R-:W-:Y:S01]  /*5470*/  STG.E.U16 [R54.64], R24 ;  /* 0x0000001836007986 */ /* 0x000fe2000c101504 */
[----:B------:R-:W-:-:S02]  /*5480*/  LEA R118, P6, R14, R37, 0x1 ;  /* 0x000000250e767211 */ /* 0x000fc400078c08ff */
[----:B------:R-:W-:Y:S01]  /*5490*/  PRMT R37, R33, 0x7632, R37 ;  /* 0x0000763221257816 */ /* 0x000fe20000000025 */
[----:B------:R0:W-:Y:S01]  /*54a0*/  STG.E.U16 [R56.64], R20 ;  /* 0x0000001438007986 */ /* 0x0001e2000c101504 */
[----:B------:R-:W-:Y:S02]  /*54b0*/  PRMT R38, R29, 0x7632, R38 ;  /* 0x000076321d267816 */ /* 0x000fe40000000026 */
[----:B------:R-:W-:Y:S01]  /*54c0*/  PRMT R39, R25, 0x7632, R39 ;  /* 0x0000763219277816 */ /* 0x000fe20000000027 */
[----:B------:R1:W-:Y:S01]  /*54d0*/  STG.E.U16 [R58.64], R4 ;  /* 0x000000043a007986 */ /* 0x0003e2000c101504 */
[----:B------:R-:W-:Y:S02]  /*54e0*/  PRMT R40, R21, 0x7632, R40 ;  /* 0x0000763215287816 */ /* 0x000fe40000000028 */
[----:B--2---:R-:W-:Y:S01]  /*54f0*/  PRMT R46, R34, 0x7632, R46 ;  /* 0x00007632222e7816 */ /* 0x004fe2000000002e */
[----:B------:R2:W-:Y:S01]  /*5500*/  STG.E.U16 [R60.64], R7 ;  /* 0x000000073c007986 */ /* 0x0005e2000c101504 */
[----:B------:R-:W-:-:S02]  /*5510*/  PRMT R47, R30, 0x7632, R47 ;  /* 0x000076321e2f7816 */ /* 0x000fc4000000002f */
[----:B---3--:R-:W-:Y:S01]  /*5520*/  PRMT R48, R26, 0x7632, R48 ;  /* 0x000076321a307816 */ /* 0x008fe20000000030 */
[----:B------:R2:W-:Y:S01]  /*5530*/  STG.E.U16 [R62.64], R5 ;  /* 0x000000053e007986 */ /* 0x0005e2000c101504 */
[----:B------:R-:W-:Y:S02]  /*5540*/  PRMT R49, R22, 0x7632, R49 ;  /* 0x0000763216317816 */ /* 0x000fe40000000031 */
[----:B0-----:R-:W-:Y:S01]  /*5550*/  PRMT R56, R35, 0x7632, R56 ;  /* 0x0000763223387816 */ /* 0x001fe20000000038 */
[----:B------:R2:W-:Y:S01]  /*5560*/  STG.E.U16 [R64.64], R6 ;  /* 0x0000000640007986 */ /* 0x0005e2000c101504 */
[-C--:B------:R-:W-:Y:S02]  /*5570*/  LEA.HI.X.SX32 R115, R122, R103.reuse, 0x1, P4 ;  /* 0x000000677a737211 */ /* 0x080fe400020f0eff */
[----:B------:R-:W-:Y:S01]  /*5580*/  PRMT R57, R31, 0x7632, R57 ;  /* 0x000076321f397816 */ /* 0x000fe20000000039 */
[----:B------:R2:W-:Y:S01]  /*5590*/  STG.E.U16 [R66.64], R33 ;  /* 0x0000002142007986 */ /* 0x0005e2000c101504 */
[----:B------:R-:W-:-:S02]  /*55a0*/  LEA.HI.X.SX32 R117, R124, R103, 0x1, P5 ;  /* 0x000000677c757211 */ /* 0x000fc400028f0eff */
[----:B-1----:R-:W-:Y:S01]  /*55b0*/  PRMT R58, R27, 0x7632, R58 ;  /* 0x000076321b3a7816 */ /* 0x002fe2000000003a */
[----:B------:R2:W-:Y:S01]  /*55c0*/  STG.E.U16 [R68.64], R29 ;  /* 0x0000001d44007986 */ /* 0x0005e2000c101504 */
[----:B------:R-:W-:Y:S02]  /*55d0*/  LEA.HI.X.SX32 R119, R14, R103, 0x1, P6 ;  /* 0x000000670e777211 */ /* 0x000fe400030f0eff */
[----:B------:R-:W-:Y:S01]  /*55e0*/  PRMT R59, R23, 0x7632, R59 ;  /* 0x00007632173b7816 */ /* 0x000fe2000000003b */
[----:B------:R2:W-:Y:S04]  /*55f0*/  STG.E.U16 [R70.64], R25 ;  /* 0x0000001946007986 */ /* 0x0005e8000c101504 */
        /* <DEDUP_REMOVED lines=21> */
[----:B------:R-:W-:Y:S06]  /*5750*/  BAR.SYNC.DEFER_BLOCKING 0x0 ;  /* 0x0000000000007b1d */ /* 0x000fec0000010000 */
[----:B------:R2:W-:Y:S04]  /*5760*/  STS.64 [R100], R88 ;  /* 0x0000005864007388 */ /* 0x0005e80000000a00 */
[----:B------:R-:W-:Y:S06]  /*5770*/  BAR.SYNC.DEFER_BLOCKING 0x0 ;  /* 0x0000000000007b1d */ /* 0x000fec0000010000 */
[----:B------:R-:W-:Y:S05]  /*5780*/  @P0 EXIT ;  /* 0x000000000000094d */ /* 0x000fea0003800000 */
[----:B--2---:R-:W0:Y:S01]  /*5790*/  LDS R7, [R36] ;  /* 0x0000000024077984 */ /* 0x004e220000000800 */
[----:B------:R-:W-:-:S02]  /*57a0*/  IMAD R2, R2, c[0x0][0x1cc], RZ ;  /* 0x0000730002027a24 */ /* 0x000fc400078e02ff */
[C---:B------:R-:W-:Y:S02]  /*57b0*/  IMAD.SHL.U32 R4, R102.reuse, 0x4, RZ ;  /* 0x0000000466047824 */ /* 0x040fe400078e00ff */
[----:B------:R-:W-:Y:S01]  /*57c0*/  IMAD.HI R5, R102, 0x4, RZ ;  /* 0x0000000466057827 */ /* 0x000fe200078e02ff */
[----:B------:R-:W-:-:S03]  /*57d0*/  SHF.L.U32 R3, R2, 0x2, RZ ;  /* 0x0000000202037819 */ /* 0x000fc600000006ff */
[----:B------:R-:W-:Y:S01]  /*57e0*/  IMAD.HI R0, R2, 0x4, RZ ;  /* 0x0000000402007827 */ /* 0x000fe200078e02ff */
[----:B------:R-:W-:-:S04]  /*57f0*/  IADD3 R2, P0, P1, R4, c[0x0][0x180], R3 ;  /* 0x0000600004027a10 */ /* 0x000fc8000791e003 */
[----:B------:R-:W-:-:S05]  /*5800*/  IADD3.X R3, R5, c[0x0][0x184], R0, P0, P1 ;  /* 0x0000610005037a10 */ /* 0x000fca00007e2400 */
[----:B0-----:R-:W-:Y:S01]  /*5810*/  STG.E [R2.64], R7 ;  /* 0x0000000702007986 */ /* 0x001fe2000c101904 */
[----:B------:R-:W-:Y:S05]  /*5820*/  EXIT ;  /* 0x000000000000794d */ /* 0x000fea0003800000 */
.L_x_2:
[----:B------:R-:W-:-:S00]  /*5830*/  BRA `(.L_x_2) ;  /* 0xfffffff000007947 */ /* 0x000fc0000383ffff */
[----:B------:R-:W-:-:S00]  /*5840*/  NOP ;  /* 0x0000000000007918 */ /* 0x000fc00000000000 */
        /* <DEDUP_REMOVED lines=11> */
.L_x_3:


//--------------------- .nv.global.init           --------------------------
	.section	.nv.global.init,"aw",@progbits
.nv.global.init:
	.type		_$_str,@object
	.size		_$_str,(.L_0 - _$_str)
_$_str:
        /*0000*/ 	.byte	0x5f, 0x5f, 0x43, 0x55, 0x44, 0x41, 0x5f, 0x46, 0x54, 0x5a, 0x00
.L_0:


//--------------------- .nv.shared.attn_fwd       --------------------------
	.section	.nv.shared.attn_fwd,"aw",@nobits
	.sectionflags	@""
	.align	16
